//
// Generated by NVIDIA NVVM Compiler
//
// Compiler Build ID: CL-36424714
// Cuda compilation tools, release 13.0, V13.0.88
// Based on NVVM 20.0.0
//

.version 9.0
.target sm_100
.address_size 64

	// .globl	_Z23mandel_calc_cuda_singlePiiiffff

.visible .entry _Z23mandel_calc_cuda_singlePiiiffff(
	.param .u64 .ptr .align 1 _Z23mandel_calc_cuda_singlePiiiffff_param_0,
	.param .u32 _Z23mandel_calc_cuda_singlePiiiffff_param_1,
	.param .u32 _Z23mandel_calc_cuda_singlePiiiffff_param_2,
	.param .f32 _Z23mandel_calc_cuda_singlePiiiffff_param_3,
	.param .f32 _Z23mandel_calc_cuda_singlePiiiffff_param_4,
	.param .f32 _Z23mandel_calc_cuda_singlePiiiffff_param_5,
	.param .f32 _Z23mandel_calc_cuda_singlePiiiffff_param_6
)
{
	.local .align 16 .b8 	__local_depot0[64];
	.reg .b64 	%SP;
	.reg .b64 	%SPL;
	.reg .pred 	%p<9>;
	.reg .b32 	%r<42>;
	.reg .b32 	%f<51>;
	.reg .b64 	%rd<9>;

	mov.u64 	%SPL, __local_depot0;
	ld.param.u64 	%rd3, [_Z23mandel_calc_cuda_singlePiiiffff_param_0];
	ld.param.u32 	%r13, [_Z23mandel_calc_cuda_singlePiiiffff_param_1];
	ld.param.u32 	%r14, [_Z23mandel_calc_cuda_singlePiiiffff_param_2];
	ld.param.f32 	%f25, [_Z23mandel_calc_cuda_singlePiiiffff_param_3];
	ld.param.f32 	%f27, [_Z23mandel_calc_cuda_singlePiiiffff_param_4];
	ld.param.f32 	%f47, [_Z23mandel_calc_cuda_singlePiiiffff_param_5];
	ld.param.f32 	%f28, [_Z23mandel_calc_cuda_singlePiiiffff_param_6];
	add.u64 	%rd1, %SPL, 0;
	mov.b32 	%r15, 11162880;
	mov.b32 	%r16, 13391104;
	mov.b32 	%r17, 15610624;
	mov.b32 	%r18, 16711680;
	st.local.v4.u32 	[%rd1], {%r18, %r17, %r16, %r15};
	mov.b32 	%r19, 6723840;
	mov.b32 	%r20, 10066176;
	mov.b32 	%r21, 6710784;
	mov.b32 	%r22, 11154176;
	st.local.v4.u32 	[%rd1+16], {%r22, %r21, %r20, %r19};
	mov.b32 	%r23, 13226;
	mov.b32 	%r24, 26282;
	mov.b32 	%r25, 39338;
	mov.b32 	%r26, 3381504;
	st.local.v4.u32 	[%rd1+32], {%r26, %r25, %r24, %r23};
	mov.b32 	%r27, 0;
	mov.b32 	%r28, 102;
	mov.b32 	%r29, 153;
	mov.b32 	%r30, 170;
	st.local.v4.u32 	[%rd1+48], {%r30, %r29, %r28, %r27};
	sub.f32 	%f1, %f27, %f25;
	sub.f32 	%f2, %f28, %f47;
	min.s32 	%r31, %r14, %r13;
	setp.lt.s32 	%p1, %r31, 1;
	@%p1 bra 	$L__BB0_15;
	cvt.rn.f32.s32 	%f29, %r14;
	div.rn.f32 	%f3, %f2, %f29;
	cvt.rn.f32.s32 	%f30, %r13;
	div.rn.f32 	%f4, %f1, %f30;
	cvta.to.global.u64 	%rd2, %rd3;
	mov.b32 	%r39, 0;
	mov.u32 	%r38, %r39;
$L__BB0_2:
	add.s32 	%r3, %r13, %r39;
	mov.f32 	%f48, %f25;
$L__BB0_3:
	mov.f32 	%f49, 0f00000000;
	mov.b32 	%r5, 3;
	mov.f32 	%f50, %f49;
$L__BB0_4:
	mul.f32 	%f32, %f50, %f50;
	mul.f32 	%f33, %f49, %f49;
	sub.f32 	%f34, %f32, %f33;
	add.f32 	%f35, %f50, %f50;
	add.f32 	%f9, %f48, %f34;
	fma.rn.f32 	%f10, %f35, %f49, %f47;
	mul.f32 	%f11, %f9, %f9;
	mul.f32 	%f12, %f10, %f10;
	add.f32 	%f36, %f12, %f11;
	setp.gt.f32 	%p2, %f36, 0f40800000;
	@%p2 bra 	$L__BB0_12;
	sub.f32 	%f37, %f11, %f12;
	add.f32 	%f38, %f9, %f9;
	add.f32 	%f13, %f48, %f37;
	fma.rn.f32 	%f14, %f38, %f10, %f47;
	mul.f32 	%f15, %f13, %f13;
	mul.f32 	%f16, %f14, %f14;
	add.f32 	%f39, %f16, %f15;
	setp.gt.f32 	%p3, %f39, 0f40800000;
	@%p3 bra 	$L__BB0_11;
	sub.f32 	%f40, %f15, %f16;
	add.f32 	%f41, %f13, %f13;
	add.f32 	%f17, %f48, %f40;
	fma.rn.f32 	%f18, %f41, %f14, %f47;
	mul.f32 	%f19, %f17, %f17;
	mul.f32 	%f20, %f18, %f18;
	add.f32 	%f42, %f20, %f19;
	setp.gt.f32 	%p4, %f42, 0f40800000;
	@%p4 bra 	$L__BB0_10;
	setp.eq.s32 	%p5, %r5, 127;
	mov.b32 	%r41, 127;
	@%p5 bra 	$L__BB0_13;
	sub.f32 	%f43, %f19, %f20;
	add.f32 	%f44, %f17, %f17;
	add.f32 	%f50, %f48, %f43;
	fma.rn.f32 	%f49, %f44, %f18, %f47;
	mul.f32 	%f45, %f50, %f50;
	fma.rn.f32 	%f46, %f49, %f49, %f45;
	setp.gt.f32 	%p6, %f46, 0f40800000;
	mov.u32 	%r41, %r5;
	@%p6 bra 	$L__BB0_13;
	add.s32 	%r5, %r5, 4;
	bra.uni 	$L__BB0_4;
$L__BB0_10:
	add.s32 	%r41, %r5, -1;
	bra.uni 	$L__BB0_13;
$L__BB0_11:
	add.s32 	%r41, %r5, -2;
	bra.uni 	$L__BB0_13;
$L__BB0_12:
	add.s32 	%r41, %r5, -3;
$L__BB0_13:
	shr.u32 	%r35, %r41, 3;
	mul.wide.u32 	%rd5, %r35, 4;
	add.s64 	%rd6, %rd1, %rd5;
	ld.local.u32 	%r36, [%rd6];
	mul.wide.s32 	%rd7, %r39, 4;
	add.s64 	%rd8, %rd2, %rd7;
	st.global.u32 	[%rd8], %r36;
	add.s32 	%r39, %r39, 1;
	add.f32 	%f48, %f4, %f48;
	setp.ne.s32 	%p7, %r39, %r3;
	@%p7 bra 	$L__BB0_3;
	add.f32 	%f47, %f3, %f47;
	add.s32 	%r38, %r38, 1;
	setp.ne.s32 	%p8, %r38, %r14;
	mov.u32 	%r39, %r3;
	@%p8 bra 	$L__BB0_2;
$L__BB0_15:
	ret;

}
	// .globl	_Z22mandel_calc_cuda_multiPiiiffff
.visible .entry _Z22mandel_calc_cuda_multiPiiiffff(
	.param .u64 .ptr .align 1 _Z22mandel_calc_cuda_multiPiiiffff_param_0,
	.param .u32 _Z22mandel_calc_cuda_multiPiiiffff_param_1,
	.param .u32 _Z22mandel_calc_cuda_multiPiiiffff_param_2,
	.param .f32 _Z22mandel_calc_cuda_multiPiiiffff_param_3,
	.param .f32 _Z22mandel_calc_cuda_multiPiiiffff_param_4,
	.param .f32 _Z22mandel_calc_cuda_multiPiiiffff_param_5,
	.param .f32 _Z22mandel_calc_cuda_multiPiiiffff_param_6
)
{
	.local .align 16 .b8 	__local_depot1[64];
	.reg .b64 	%SP;
	.reg .b64 	%SPL;
	.reg .pred 	%p<11>;
	.reg .b32 	%r<51>;
	.reg .b32 	%f<53>;
	.reg .b64 	%rd<9>;

	mov.u64 	%SPL, __local_depot1;
	ld.param.u64 	%rd3, [_Z22mandel_calc_cuda_multiPiiiffff_param_0];
	ld.param.u32 	%r17, [_Z22mandel_calc_cuda_multiPiiiffff_param_1];
	ld.param.u32 	%r18, [_Z22mandel_calc_cuda_multiPiiiffff_param_2];
	ld.param.f32 	%f25, [_Z22mandel_calc_cuda_multiPiiiffff_param_3];
	ld.param.f32 	%f26, [_Z22mandel_calc_cuda_multiPiiiffff_param_4];
	ld.param.f32 	%f27, [_Z22mandel_calc_cuda_multiPiiiffff_param_5];
	ld.param.f32 	%f28, [_Z22mandel_calc_cuda_multiPiiiffff_param_6];
	add.u64 	%rd1, %SPL, 0;
	mov.u32 	%r19, %tid.x;
	mov.b32 	%r20, 11162880;
	mov.b32 	%r21, 13391104;
	mov.b32 	%r22, 15610624;
	mov.b32 	%r23, 16711680;
	st.local.v4.u32 	[%rd1], {%r23, %r22, %r21, %r20};
	mov.b32 	%r24, 6723840;
	mov.b32 	%r25, 10066176;
	mov.b32 	%r26, 6710784;
	mov.b32 	%r27, 11154176;
	st.local.v4.u32 	[%rd1+16], {%r27, %r26, %r25, %r24};
	mov.b32 	%r28, 13226;
	mov.b32 	%r29, 26282;
	mov.b32 	%r30, 39338;
	mov.b32 	%r31, 3381504;
	st.local.v4.u32 	[%rd1+32], {%r31, %r30, %r29, %r28};
	mov.b32 	%r32, 0;
	mov.b32 	%r33, 102;
	mov.b32 	%r34, 153;
	mov.b32 	%r35, 170;
	st.local.v4.u32 	[%rd1+48], {%r35, %r34, %r33, %r32};
	sub.f32 	%f1, %f26, %f25;
	sub.f32 	%f29, %f28, %f27;
	cvt.rn.f32.s32 	%f30, %r18;
	div.rn.f32 	%f2, %f29, %f30;
	shr.s32 	%r36, %r18, 31;
	shr.u32 	%r37, %r36, 25;
	add.s32 	%r38, %r18, %r37;
	shr.s32 	%r1, %r38, 7;
	mul.lo.s32 	%r2, %r1, %r19;
	cvt.rn.f32.s32 	%f31, %r2;
	fma.rn.f32 	%f49, %f2, %f31, %f27;
	setp.lt.s32 	%p1, %r18, 128;
	setp.lt.s32 	%p2, %r17, 1;
	or.pred  	%p3, %p1, %p2;
	@%p3 bra 	$L__BB1_15;
	mul.lo.s32 	%r47, %r2, %r17;
	cvt.rn.f32.s32 	%f32, %r17;
	div.rn.f32 	%f4, %f1, %f32;
	cvta.to.global.u64 	%rd2, %rd3;
	mov.b32 	%r46, 0;
$L__BB1_2:
	mov.b32 	%r48, 0;
	mov.f32 	%f50, %f25;
$L__BB1_3:
	mov.f32 	%f51, 0f00000000;
	mov.b32 	%r8, 3;
	mov.f32 	%f52, %f51;
$L__BB1_4:
	mul.f32 	%f34, %f52, %f52;
	mul.f32 	%f35, %f51, %f51;
	sub.f32 	%f36, %f34, %f35;
	add.f32 	%f37, %f52, %f52;
	add.f32 	%f9, %f50, %f36;
	fma.rn.f32 	%f10, %f37, %f51, %f49;
	mul.f32 	%f11, %f9, %f9;
	mul.f32 	%f12, %f10, %f10;
	add.f32 	%f38, %f12, %f11;
	setp.gt.f32 	%p4, %f38, 0f40800000;
	@%p4 bra 	$L__BB1_12;
	sub.f32 	%f39, %f11, %f12;
	add.f32 	%f40, %f9, %f9;
	add.f32 	%f13, %f50, %f39;
	fma.rn.f32 	%f14, %f40, %f10, %f49;
	mul.f32 	%f15, %f13, %f13;
	mul.f32 	%f16, %f14, %f14;
	add.f32 	%f41, %f16, %f15;
	setp.gt.f32 	%p5, %f41, 0f40800000;
	@%p5 bra 	$L__BB1_11;
	sub.f32 	%f42, %f15, %f16;
	add.f32 	%f43, %f13, %f13;
	add.f32 	%f17, %f50, %f42;
	fma.rn.f32 	%f18, %f43, %f14, %f49;
	mul.f32 	%f19, %f17, %f17;
	mul.f32 	%f20, %f18, %f18;
	add.f32 	%f44, %f20, %f19;
	setp.gt.f32 	%p6, %f44, 0f40800000;
	@%p6 bra 	$L__BB1_10;
	setp.eq.s32 	%p7, %r8, 127;
	mov.b32 	%r50, 127;
	@%p7 bra 	$L__BB1_13;
	sub.f32 	%f45, %f19, %f20;
	add.f32 	%f46, %f17, %f17;
	add.f32 	%f52, %f50, %f45;
	fma.rn.f32 	%f51, %f46, %f18, %f49;
	mul.f32 	%f47, %f52, %f52;
	fma.rn.f32 	%f48, %f51, %f51, %f47;
	setp.gt.f32 	%p8, %f48, 0f40800000;
	mov.u32 	%r50, %r8;
	@%p8 bra 	$L__BB1_13;
	add.s32 	%r8, %r8, 4;
	bra.uni 	$L__BB1_4;
$L__BB1_10:
	add.s32 	%r50, %r8, -1;
	bra.uni 	$L__BB1_13;
$L__BB1_11:
	add.s32 	%r50, %r8, -2;
	bra.uni 	$L__BB1_13;
$L__BB1_12:
	add.s32 	%r50, %r8, -3;
$L__BB1_13:
	shr.u32 	%r43, %r50, 3;
	mul.wide.u32 	%rd5, %r43, 4;
	add.s64 	%rd6, %rd1, %rd5;
	ld.local.u32 	%r44, [%rd6];
	mul.wide.s32 	%rd7, %r47, 4;
	add.s64 	%rd8, %rd2, %rd7;
	st.global.u32 	[%rd8], %r44;
	add.s32 	%r47, %r47, 1;
	add.f32 	%f50, %f4, %f50;
	add.s32 	%r48, %r48, 1;
	setp.ne.s32 	%p9, %r48, %r17;
	@%p9 bra 	$L__BB1_3;
	add.f32 	%f49, %f2, %f49;
	add.s32 	%r46, %r46, 1;
	setp.ne.s32 	%p10, %r46, %r1;
	@%p10 bra 	$L__BB1_2;
$L__BB1_15:
	ret;

}


// ===== COMPILED SASS (sm_100) =====

	.target	sm_100

	.elftype	@"ET_EXEC"


//--------------------- .note.nv.tkinfo           --------------------------
	.section	.note.nv.tkinfo,"",@"SHT_NOTE"
	.sectionflags	@"SHF_NOTE_NV_TKINFO"
	.tkinfo
        /*0018*/ 	.word	0x00000002
        /*0030*/ 	.string	""
        /*0030*/ 	.string	"ptxas"
        /*0030*/ 	.string	"Cuda compilation tools, release 13.0, V13.0.88"
        /*0030*/ 	.string	"Build cuda_13.0.r13.0/compiler.36424714_0"
        /*0030*/ 	.string	"-arch sm_100 -m 64 "



//--------------------- .note.nv.cuinfo           --------------------------
	.section	.note.nv.cuinfo,"",@"SHT_NOTE"
	.sectionflags	@"SHF_NOTE_NV_CUINFO"
        /*0018*/ 	.short	0x0002
        /*001a*/ 	.short	0x0064
        /*001c*/ 	.short	0x0082
	.zero		2


//--------------------- .nv.info                  --------------------------
	.section	.nv.info,"",@"SHT_CUDA_INFO"
	.align	4


	//----- nvinfo : EIATTR_REGCOUNT
	.align		4
        /*0000*/ 	.byte	0x04, 0x2f
        /*0002*/ 	.short	(.L_1 - .L_0)
	.align		4
.L_0:
        /*0004*/ 	.word	index@(_Z23mandel_calc_cuda_singlePiiiffff)
        /*0008*/ 	.word	0x00000011


	//----- nvinfo : EIATTR_FRAME_SIZE
	.align		4
.L_1:
        /*000c*/ 	.byte	0x04, 0x11
        /*000e*/ 	.short	(.L_3 - .L_2)
	.align		4
.L_2:
        /*0010*/ 	.word	index@($__internal_1_$__cuda_sm3x_div_rn_noftz_f32_slowpath)
        /*0014*/ 	.word	0x00000000


	//----- nvinfo : EIATTR_FRAME_SIZE
	.align		4
.L_3:
        /*0018*/ 	.byte	0x04, 0x11
        /*001a*/ 	.short	(.L_5 - .L_4)
	.align		4
.L_4:
        /*001c*/ 	.word	index@(_Z23mandel_calc_cuda_singlePiiiffff)
        /*0020*/ 	.word	0x00000000


	//----- nvinfo : EIATTR_REGCOUNT
	.align		4
.L_5:
        /*0024*/ 	.byte	0x04, 0x2f
        /*0026*/ 	.short	(.L_7 - .L_6)
	.align		4
.L_6:
        /*0028*/ 	.word	index@(_Z22mandel_calc_cuda_multiPiiiffff)
        /*002c*/ 	.word	0x00000013


	//----- nvinfo : EIATTR_FRAME_SIZE
	.align		4
.L_7:
        /*0030*/ 	.byte	0x04, 0x11
        /*0032*/ 	.short	(.L_9 - .L_8)
	.align		4
.L_8:
        /*0034*/ 	.word	index@($__internal_0_$__cuda_sm3x_div_rn_noftz_f32_slowpath)
        /*0038*/ 	.word	0x00000000


	//----- nvinfo : EIATTR_FRAME_SIZE
	.align		4
.L_9:
        /*003c*/ 	.byte	0x04, 0x11
        /*003e*/ 	.short	(.L_11 - .L_10)
	.align		4
.L_10:
        /*0040*/ 	.word	index@(_Z22mandel_calc_cuda_multiPiiiffff)
        /*0044*/ 	.word	0x00000000


	//----- nvinfo : EIATTR_MIN_STACK_SIZE
	.align		4
.L_11:
        /*0048*/ 	.byte	0x04, 0x12
        /*004a*/ 	.short	(.L_13 - .L_12)
	.align		4
.L_12:
        /*004c*/ 	.word	index@(_Z22mandel_calc_cuda_multiPiiiffff)
        /*0050*/ 	.word	0x00000000


	//----- nvinfo : EIATTR_MIN_STACK_SIZE
	.align		4
.L_13:
        /*0054*/ 	.byte	0x04, 0x12
        /*0056*/ 	.short	(.L_15 - .L_14)
	.align		4
.L_14:
        /*0058*/ 	.word	index@(_Z23mandel_calc_cuda_singlePiiiffff)
        /*005c*/ 	.word	0x00000000
.L_15:


//--------------------- .nv.compat                --------------------------
	.section	.nv.compat,"",@"SHT_CUDA_COMPAT_INFO"
	.align	4
        /*0000*/ 	.byte	0x02, 0x09, 0x00, 0x00, 0x02, 0x02, 0x01, 0x00, 0x02, 0x05, 0x05, 0x00, 0x03, 0x07, 0x01, 0x01
        /*0010*/ 	.byte	0x02, 0x03, 0x00, 0x00, 0x02, 0x06, 0x01, 0x00, 0x04, 0x0b, 0x08, 0x00, 0x01, 0x00, 0x00, 0x00
        /*0020*/ 	.byte	0x00, 0x00, 0x00, 0x00


//--------------------- .nv.info._Z22mandel_calc_cuda_multiPiiiffff --------------------------
	.section	.nv.info._Z22mandel_calc_cuda_multiPiiiffff,"",@"SHT_CUDA_INFO"
	.sectionflags	@""
	.align	4


	//----- nvinfo : EIATTR_CUDA_API_VERSION
	.align		4
        /*0000*/ 	.byte	0x04, 0x37
        /*0002*/ 	.short	(.L_17 - .L_16)
.L_16:
        /*0004*/ 	.word	0x00000082


	//----- nvinfo : EIATTR_KPARAM_INFO
	.align		4
.L_17:
        /*0008*/ 	.byte	0x04, 0x17
        /*000a*/ 	.short	(.L_19 - .L_18)
.L_18:
        /*000c*/ 	.word	0x00000000
        /*0010*/ 	.short	0x0006
        /*0012*/ 	.short	0x001c
        /*0014*/ 	.byte	0x00, 0xf0, 0x11, 0x00


	//----- nvinfo : EIATTR_KPARAM_INFO
	.align		4
.L_19:
        /*0018*/ 	.byte	0x04, 0x17
        /*001a*/ 	.short	(.L_21 - .L_20)
.L_20:
        /*001c*/ 	.word	0x00000000
        /*0020*/ 	.short	0x0005
        /*0022*/ 	.short	0x0018
        /*0024*/ 	.byte	0x00, 0xf0, 0x11, 0x00


	//----- nvinfo : EIATTR_KPARAM_INFO
	.align		4
.L_21:
        /*0028*/ 	.byte	0x04, 0x17
        /*002a*/ 	.short	(.L_23 - .L_22)
.L_22:
        /*002c*/ 	.word	0x00000000
        /*0030*/ 	.short	0x0004
        /*0032*/ 	.short	0x0014
        /*0034*/ 	.byte	0x00, 0xf0, 0x11, 0x00


	//----- nvinfo : EIATTR_KPARAM_INFO
	.align		4
.L_23:
        /*0038*/ 	.byte	0x04, 0x17
        /*003a*/ 	.short	(.L_25 - .L_24)
.L_24:
        /*003c*/ 	.word	0x00000000
        /*0040*/ 	.short	0x0003
        /*0042*/ 	.short	0x0010
        /*0044*/ 	.byte	0x00, 0xf0, 0x11, 0x00


	//----- nvinfo : EIATTR_KPARAM_INFO
	.align		4
.L_25:
        /*0048*/ 	.byte	0x04, 0x17
        /*004a*/ 	.short	(.L_27 - .L_26)
.L_26:
        /*004c*/ 	.word	0x00000000
        /*0050*/ 	.short	0x0002
        /*0052*/ 	.short	0x000c
        /*0054*/ 	.byte	0x00, 0xf0, 0x11, 0x00


	//----- nvinfo : EIATTR_KPARAM_INFO
	.align		4
.L_27:
        /*0058*/ 	.byte	0x04, 0x17
        /*005a*/ 	.short	(.L_29 - .L_28)
.L_28:
        /*005c*/ 	.word	0x00000000
        /*0060*/ 	.short	0x0001
        /*0062*/ 	.short	0x0008
        /*0064*/ 	.byte	0x00, 0xf0, 0x11, 0x00


	//----- nvinfo : EIATTR_KPARAM_INFO
	.align		4
.L_29:
        /*0068*/ 	.byte	0x04, 0x17
        /*006a*/ 	.short	(.L_31 - .L_30)
.L_30:
        /*006c*/ 	.word	0x00000000
        /*0070*/ 	.short	0x0000
        /*0072*/ 	.short	0x0000
        /*0074*/ 	.byte	0x00, 0xf5, 0x21, 0x00


	//----- nvinfo : EIATTR_SPARSE_MMA_MASK
	.align		4
.L_31:
        /*0078*/ 	.byte	0x03, 0x50
        /*007a*/ 	.short	0x0000


	//----- nvinfo : EIATTR_MAXREG_COUNT
	.align		4
        /*007c*/ 	.byte	0x03, 0x1b
        /*007e*/ 	.short	0x00ff


	//----- nvinfo : EIATTR_MERCURY_ISA_VERSION
	.align		4
        /*0080*/ 	.byte	0x03, 0x5f
        /*0082*/ 	.short	0x0101


	//----- nvinfo : EIATTR_VRC_CTA_INIT_COUNT
	.align		4
        /*0084*/ 	.byte	0x02, 0x4a
	.zero		1
	.zero		1


	//----- nvinfo : EIATTR_EXIT_INSTR_OFFSETS
	.align		4
        /*0088*/ 	.byte	0x04, 0x1c
        /*008a*/ 	.short	(.L_33 - .L_32)


	//   ....[0]....
.L_32:
        /*008c*/ 	.word	0x00000150


	//   ....[1]....
        /*0090*/ 	.word	0x000009b0


	//----- nvinfo : EIATTR_CRS_STACK_SIZE
	.align		4
.L_33:
        /*0094*/ 	.byte	0x04, 0x1e
        /*0096*/ 	.short	(.L_35 - .L_34)
.L_34:
        /*0098*/ 	.word	0x00000000


	//----- nvinfo : EIATTR_CBANK_PARAM_SIZE
	.align		4
.L_35:
        /*009c*/ 	.byte	0x03, 0x19
        /*009e*/ 	.short	0x0020


	//----- nvinfo : EIATTR_PARAM_CBANK
	.align		4
        /*00a0*/ 	.byte	0x04, 0x0a
        /*00a2*/ 	.short	(.L_37 - .L_36)
	.align		4
.L_36:
        /*00a4*/ 	.word	index@(.nv.constant0._Z22mandel_calc_cuda_multiPiiiffff)
        /*00a8*/ 	.short	0x0380
        /*00aa*/ 	.short	0x0020


	//----- nvinfo : EIATTR_SW_WAR
	.align		4
.L_37:
        /*00ac*/ 	.byte	0x04, 0x36
        /*00ae*/ 	.short	(.L_39 - .L_38)
.L_38:
        /*00b0*/ 	.word	0x00000008
.L_39:


//--------------------- .nv.info._Z23mandel_calc_cuda_singlePiiiffff --------------------------
	.section	.nv.info._Z23mandel_calc_cuda_singlePiiiffff,"",@"SHT_CUDA_INFO"
	.sectionflags	@""
	.align	4


	//----- nvinfo : EIATTR_CUDA_API_VERSION
	.align		4
        /*0000*/ 	.byte	0x04, 0x37
        /*0002*/ 	.short	(.L_41 - .L_40)
.L_40:
        /*0004*/ 	.word	0x00000082


	//----- nvinfo : EIATTR_KPARAM_INFO
	.align		4
.L_41:
        /*0008*/ 	.byte	0x04, 0x17
        /*000a*/ 	.short	(.L_43 - .L_42)
.L_42:
        /*000c*/ 	.word	0x00000000
        /*0010*/ 	.short	0x0006
        /*0012*/ 	.short	0x001c
        /*0014*/ 	.byte	0x00, 0xf0, 0x11, 0x00


	//----- nvinfo : EIATTR_KPARAM_INFO
	.align		4
.L_43:
        /*0018*/ 	.byte	0x04, 0x17
        /*001a*/ 	.short	(.L_45 - .L_44)
.L_44:
        /*001c*/ 	.word	0x00000000
        /*0020*/ 	.short	0x0005
        /*0022*/ 	.short	0x0018
        /*0024*/ 	.byte	0x00, 0xf0, 0x11, 0x00


	//----- nvinfo : EIATTR_KPARAM_INFO
	.align		4
.L_45:
        /*0028*/ 	.byte	0x04, 0x17
        /*002a*/ 	.short	(.L_47 - .L_46)
.L_46:
        /*002c*/ 	.word	0x00000000
        /*0030*/ 	.short	0x0004
        /*0032*/ 	.short	0x0014
        /*0034*/ 	.byte	0x00, 0xf0, 0x11, 0x00


	//----- nvinfo : EIATTR_KPARAM_INFO
	.align		4
.L_47:
        /*0038*/ 	.byte	0x04, 0x17
        /*003a*/ 	.short	(.L_49 - .L_48)
.L_48:
        /*003c*/ 	.word	0x00000000
        /*0040*/ 	.short	0x0003
        /*0042*/ 	.short	0x0010
        /*0044*/ 	.byte	0x00, 0xf0, 0x11, 0x00


	//----- nvinfo : EIATTR_KPARAM_INFO
	.align		4
.L_49:
        /*0048*/ 	.byte	0x04, 0x17
        /*004a*/ 	.short	(.L_51 - .L_50)
.L_50:
        /*004c*/ 	.word	0x00000000
        /*0050*/ 	.short	0x0002
        /*0052*/ 	.short	0x000c
        /*0054*/ 	.byte	0x00, 0xf0, 0x11, 0x00


	//----- nvinfo : EIATTR_KPARAM_INFO
	.align		4
.L_51:
        /*0058*/ 	.byte	0x04, 0x17
        /*005a*/ 	.short	(.L_53 - .L_52)
.L_52:
        /*005c*/ 	.word	0x00000000
        /*0060*/ 	.short	0x0001
        /*0062*/ 	.short	0x0008
        /*0064*/ 	.byte	0x00, 0xf0, 0x11, 0x00


	//----- nvinfo : EIATTR_KPARAM_INFO
	.align		4
.L_53:
        /*0068*/ 	.byte	0x04, 0x17
        /*006a*/ 	.short	(.L_55 - .L_54)
.L_54:
        /*006c*/ 	.word	0x00000000
        /*0070*/ 	.short	0x0000
        /*0072*/ 	.short	0x0000
        /*0074*/ 	.byte	0x00, 0xf5, 0x21, 0x00


	//----- nvinfo : EIATTR_SPARSE_MMA_MASK
	.align		4
.L_55:
        /*0078*/ 	.byte	0x03, 0x50
        /*007a*/ 	.short	0x0000


	//----- nvinfo : EIATTR_MAXREG_COUNT
	.align		4
        /*007c*/ 	.byte	0x03, 0x1b
        /*007e*/ 	.short	0x00ff


	//----- nvinfo : EIATTR_MERCURY_ISA_VERSION
	.align		4
        /*0080*/ 	.byte	0x03, 0x5f
        /*0082*/ 	.short	0x0101


	//----- nvinfo : EIATTR_VRC_CTA_INIT_COUNT
	.align		4
        /*0084*/ 	.byte	0x02, 0x4a
	.zero		1
	.zero		1


	//----- nvinfo : EIATTR_EXIT_INSTR_OFFSETS
	.align		4
        /*0088*/ 	.byte	0x04, 0x1c
        /*008a*/ 	.short	(.L_57 - .L_56)


	//   ....[0]....
.L_56:
        /*008c*/ 	.word	0x00000040


	//   ....[1]....
        /*0090*/ 	.word	0x00000940


	//----- nvinfo : EIATTR_CRS_STACK_SIZE
	.align		4
.L_57:
        /*0094*/ 	.byte	0x04, 0x1e
        /*0096*/ 	.short	(.L_59 - .L_58)
.L_58:
        /*0098*/ 	.word	0x00000000


	//----- nvinfo : EIATTR_CBANK_PARAM_SIZE
	.align		4
.L_59:
        /*009c*/ 	.byte	0x03, 0x19
        /*009e*/ 	.short	0x0020


	//----- nvinfo : EIATTR_PARAM_CBANK
	.align		4
        /*00a0*/ 	.byte	0x04, 0x0a
        /*00a2*/ 	.short	(.L_61 - .L_60)
	.align		4
.L_60:
        /*00a4*/ 	.word	index@(.nv.constant0._Z23mandel_calc_cuda_singlePiiiffff)
        /*00a8*/ 	.short	0x0380
        /*00aa*/ 	.short	0x0020


	//----- nvinfo : EIATTR_SW_WAR
	.align		4
.L_61:
        /*00ac*/ 	.byte	0x04, 0x36
        /*00ae*/ 	.short	(.L_63 - .L_62)
.L_62:
        /*00b0*/ 	.word	0x00000008
.L_63:


//--------------------- .nv.callgraph             --------------------------
	.section	.nv.callgraph,"",@"SHT_CUDA_CALLGRAPH"
	.align	4
	.sectionentsize	8
	.align		4
        /*0000*/ 	.word	0x00000000
	.align		4
        /*0004*/ 	.word	0xffffffff
	.align		4
        /*0008*/ 	.word	0x00000000
	.align		4
        /*000c*/ 	.word	0xfffffffe
	.align		4
        /*0010*/ 	.word	0x00000000
	.align		4
        /*0014*/ 	.word	0xfffffffd
	.align		4
        /*0018*/ 	.word	0x00000000
	.align		4
        /*001c*/ 	.word	0xfffffffc


//--------------------- .text._Z22mandel_calc_cuda_multiPiiiffff --------------------------
	.section	.text._Z22mandel_calc_cuda_multiPiiiffff,"ax",@progbits
	.align	128
        .global         _Z22mandel_calc_cuda_multiPiiiffff
        .type           _Z22mandel_calc_cuda_multiPiiiffff,@function
        .size           _Z22mandel_calc_cuda_multiPiiiffff,(.L_x_37 - _Z22mandel_calc_cuda_multiPiiiffff)
        .other          _Z22mandel_calc_cuda_multiPiiiffff,@"STO_CUDA_ENTRY STV_DEFAULT"
_Z22mandel_calc_cuda_multiPiiiffff:
.text._Z22mandel_calc_cuda_multiPiiiffff:
[----:B------:R-:W-:Y:S01]  /*0000*/  LDC R1, c[0x0][0x37c] ;  /* 0x0000df00ff017b82 */ /* 0x000fe20000000800 */
[----:B------:R-:W0:Y:S07]  /*0010*/  LDCU UR4, c[0x0][0x38c] ;  /* 0x00007180ff0477ac */ /* 0x000e2e0008000800 */
[----:B------:R-:W1:Y:S01]  /*0020*/  LDC.64 R8, c[0x0][0x398] ;  /* 0x0000e600ff087b82 */ /* 0x000e620000000a00 */
[----:B------:R-:W2:Y:S01]  /*0030*/  S2R R7, SR_TID.X ;  /* 0x0000000000077919 */ /* 0x000ea20000002100 */
[----:B0-----:R-:W-:-:S04]  /*0040*/  I2FP.F32.S32 R3, UR4 ;  /* 0x0000000400037c45 */ /* 0x001fc80008201400 */
[----:B------:R-:W0:Y:S01]  /*0050*/  MUFU.RCP R2, R3 ;  /* 0x0000000300027308 */ /* 0x000e220000001000 */
[----:B-1----:R-:W-:-:S07]  /*0060*/  FADD R0, R9, -R8 ;  /* 0x8000000809007221 */ /* 0x002fce0000000000 */
[----:B------:R-:W1:Y:S01]  /*0070*/  FCHK P0, R0, R3 ;  /* 0x0000000300007302 */ /* 0x000e620000000000 */
[----:B0-----:R-:W-:-:S04]  /*0080*/  FFMA R5, -R3, R2, 1 ;  /* 0x3f80000003057423 */ /* 0x001fc80000000102 */
[----:B------:R-:W-:-:S04]  /*0090*/  FFMA R5, R2, R5, R2 ;  /* 0x0000000502057223 */ /* 0x000fc80000000002 */
[----:B------:R-:W-:-:S04]  /*00a0*/  FFMA R2, R0, R5, RZ ;  /* 0x0000000500027223 */ /* 0x000fc800000000ff */
[----:B------:R-:W-:-:S04]  /*00b0*/  FFMA R4, -R3, R2, R0 ;  /* 0x0000000203047223 */ /* 0x000fc80000000100 */
[----:B------:R-:W-:Y:S01]  /*00c0*/  FFMA R5, R5, R4, R2 ;  /* 0x0000000405057223 */ /* 0x000fe20000000002 */
[----:B-12---:R-:W-:Y:S06]  /*00d0*/  @!P0 BRA `(.L_x_0) ;  /* 0x0000000000108947 */ /* 0x006fec0003800000 */
[----:B------:R-:W-:Y:S01]  /*00e0*/  IMAD.MOV.U32 R2, RZ, RZ, R0 ;  /* 0x000000ffff027224 */ /* 0x000fe200078e0000 */
[----:B------:R-:W-:-:S07]  /*00f0*/  MOV R8, 0x110 ;  /* 0x0000011000087802 */ /* 0x000fce0000000f00 */
[----:B------:R-:W-:Y:S05]  /*0100*/  CALL.REL.NOINC `($__internal_0_$__cuda_sm3x_div_rn_noftz_f32_slowpath) ;  /* 0x00000008002c7944 */ /* 0x000fea0003c00000 */
[----:B------:R-:W-:-:S07]  /*0110*/  IMAD.MOV.U32 R5, RZ, RZ, R2 ;  /* 0x000000ffff057224 */ /* 0x000fce00078e0002 */
.L_x_0:
[----:B------:R-:W0:Y:S02]  /*0120*/  LDC.64 R2, c[0x0][0x388] ;  /* 0x0000e200ff027b82 */ /* 0x000e240000000a00 */
[----:B0-----:R-:W-:-:S04]  /*0130*/  ISETP.GE.AND P0, PT, R2, 0x1, PT ;  /* 0x000000010200780c */ /* 0x001fc80003f06270 */
[----:B------:R-:W-:-:S13]  /*0140*/  ISETP.LT.OR P0, PT, R3, 0x80, !P0 ;  /* 0x000000800300780c */ /* 0x000fda0004701670 */
[----:B------:R-:W-:Y:S05]  /*0150*/  @P0 EXIT ;  /* 0x000000000000094d */ /* 0x000fea0003800000 */
[----:B------:R-:W0:Y:S01]  /*0160*/  LDC.64 R10, c[0x0][0x390] ;  /* 0x0000e400ff0a7b82 */ /* 0x000e220000000a00 */
[----:B------:R-:W-:Y:S01]  /*0170*/  I2FP.F32.S32 R8, R2 ;  /* 0x0000000200087245 */ /* 0x000fe20000201400 */
[----:B------:R-:W1:Y:S01]  /*0180*/  LDCU UR4, c[0x0][0x398] ;  /* 0x00007300ff0477ac */ /* 0x000e620008000800 */
[----:B------:R-:W-:Y:S02]  /*0190*/  SHF.R.S32.HI R0, RZ, 0x1f, R3 ;  /* 0x0000001fff007819 */ /* 0x000fe40000011403 */
[----:B------:R-:W2:Y:S02]  /*01a0*/  MUFU.RCP R9, R8 ;  /* 0x0000000800097308 */ /* 0x000ea40000001000 */
[----:B------:R-:W-:-:S04]  /*01b0*/  LEA.HI R0, R0, R3, RZ, 0x7 ;  /* 0x0000000300007211 */ /* 0x000fc800078f38ff */
[----:B------:R-:W-:-:S05]  /*01c0*/  SHF.R.S32.HI R4, RZ, 0x7, R0 ;  /* 0x00000007ff047819 */ /* 0x000fca0000011400 */
[----:B------:R-:W-:-:S05]  /*01d0*/  IMAD R7, R4, R7, RZ ;  /* 0x0000000704077224 */ /* 0x000fca00078e02ff */
[----:B------:R-:W-:Y:S01]  /*01e0*/  I2FP.F32.S32 R6, R7 ;  /* 0x0000000700067245 */ /* 0x000fe20000201400 */
[----:B--2---:R-:W-:Y:S01]  /*01f0*/  FFMA R0, -R8, R9, 1 ;  /* 0x3f80000008007423 */ /* 0x004fe20000000109 */
[----:B0-----:R-:W-:-:S03]  /*0200*/  FADD R11, R11, -R10 ;  /* 0x8000000a0b0b7221 */ /* 0x001fc60000000000 */
[----:B------:R-:W-:Y:S01]  /*0210*/  FFMA R0, R9, R0, R9 ;  /* 0x0000000009007223 */ /* 0x000fe20000000009 */
[----:B-1----:R-:W-:Y:S01]  /*0220*/  FFMA R3, R6, R5, UR4 ;  /* 0x0000000406037e23 */ /* 0x002fe20008000005 */
[----:B------:R-:W0:Y:S01]  /*0230*/  FCHK P0, R11, R8 ;  /* 0x000000080b007302 */ /* 0x000e220000000000 */
[----:B------:R-:W-:Y:S02]  /*0240*/  IMAD R6, R7, R2, RZ ;  /* 0x0000000207067224 */ /* 0x000fe400078e02ff */
[----:B------:R-:W-:-:S04]  /*0250*/  FFMA R9, R0, R11, RZ ;  /* 0x0000000b00097223 */ /* 0x000fc800000000ff */
[----:B------:R-:W-:-:S04]  /*0260*/  FFMA R10, -R8, R9, R11 ;  /* 0x00000009080a7223 */ /* 0x000fc8000000010b */
[----:B------:R-:W-:Y:S01]  /*0270*/  FFMA R2, R0, R10, R9 ;  /* 0x0000000a00027223 */ /* 0x000fe20000000009 */
[----:B------:R-:W-:Y:S01]  /*0280*/  MOV R0, R3 ;  /* 0x0000000300007202 */ /* 0x000fe20000000f00 */
[----:B0-----:R-:W-:Y:S06]  /*0290*/  @!P0 BRA `(.L_x_1) ;  /* 0x0000000000108947 */ /* 0x001fec0003800000 */
[----:B------:R-:W-:Y:S01]  /*02a0*/  IMAD.MOV.U32 R3, RZ, RZ, R8 ;  /* 0x000000ffff037224 */ /* 0x000fe200078e0008 */
[----:B------:R-:W-:Y:S01]  /*02b0*/  MOV R8, 0x2e0 ;  /* 0x000002e000087802 */ /* 0x000fe20000000f00 */
[----:B------:R-:W-:-:S07]  /*02c0*/  IMAD.MOV.U32 R2, RZ, RZ, R11 ;  /* 0x000000ffff027224 */ /* 0x000fce00078e000b */
[----:B------:R-:W-:Y:S05]  /*02d0*/  CALL.REL.NOINC `($__internal_0_$__cuda_sm3x_div_rn_noftz_f32_slowpath) ;  /* 0x0000000400b87944 */ /* 0x000fea0003c00000 */
.L_x_1:
[----:B------:R-:W0:Y:S01]  /*02e0*/  LDCU.64 UR6, c[0x0][0x358] ;  /* 0x00006b00ff0677ac */ /* 0x000e220008000a00 */
[----:B------:R-:W-:-:S05]  /*02f0*/  UMOV UR4, URZ ;  /* 0x000000ff00047c82 */ /* 0x000fca0008000000 */
.L_x_9:
[----:B-1----:R-:W1:Y:S01]  /*0300*/  LDCU UR5, c[0x0][0x390] ;  /* 0x00007200ff0577ac */ /* 0x002e620008000800 */
[----:B------:R-:W-:-:S06]  /*0310*/  UIADD3 UR4, UPT, UPT, UR4, 0x1, URZ ;  /* 0x0000000104047890 */ /* 0x000fcc000fffe0ff */
[----:B------:R-:W-:Y:S02]  /*0320*/  ISETP.NE.AND P0, PT, R4, UR4, PT ;  /* 0x0000000404007c0c */ /* 0x000fe4000bf05270 */
[----:B-1----:R-:W-:Y:S01]  /*0330*/  MOV R3, UR5 ;  /* 0x0000000500037c02 */ /* 0x002fe20008000f00 */
[----:B------:R-:W-:-:S10]  /*0340*/  UMOV UR5, URZ ;  /* 0x000000ff00057c82 */ /* 0x000fd40008000000 */
.L_x_8:
[----:B-1----:R-:W-:Y:S01]  /*0350*/  FADD R8, RZ, R3 ;  /* 0x00000003ff087221 */ /* 0x002fe20000000000 */
[----:B------:R-:W-:Y:S01]  /*0360*/  FFMA R9, RZ, RZ, R0 ;  /* 0x000000ffff097223 */ /* 0x000fe20000000000 */
[----:B------:R-:W-:Y:S02]  /*0370*/  BSSY.RECONVERGENT B0, `(.L_x_2) ;  /* 0x0000036000007945 */ /* 0x000fe40003800200 */
[----:B------:R-:W-:Y:S01]  /*0380*/  FMUL R10, R8, R8 ;  /* 0x00000008080a7220 */ /* 0x000fe20000400000 */
[----:B------:R-:W-:-:S04]  /*0390*/  FMUL R11, R9, R9 ;  /* 0x00000009090b7220 */ /* 0x000fc80000400000 */
[----:B------:R-:W-:-:S05]  /*03a0*/  FADD R7, R10, R11 ;  /* 0x0000000b0a077221 */ /* 0x000fca0000000000 */
[----:B------:R-:W-:Y:S01]  /*03b0*/  FSETP.GT.AND P1, PT, R7, 4, PT ;  /* 0x408000000700780b */ /* 0x000fe20003f24000 */
[----:B------:R-:W-:-:S12]  /*03c0*/  IMAD.MOV.U32 R7, RZ, RZ, 0x3 ;  /* 0x00000003ff077424 */ /* 0x000fd800078e00ff */
[----:B------:R-:W-:Y:S05]  /*03d0*/  @P1 BRA `(.L_x_3) ;  /* 0x0000000000b81947 */ /* 0x000fea0003800000 */
.L_x_7:
[----:B------:R-:W-:Y:S01]  /*03e0*/  FADD R10, -R11, R10 ;  /* 0x0000000a0b0a7221 */ /* 0x000fe20000000100 */
[----:B------:R-:W-:-:S03]  /*03f0*/  FADD R11, R8, R8 ;  /* 0x00000008080b7221 */ /* 0x000fc60000000000 */
[----:B------:R-:W-:Y:S01]  /*0400*/  FADD R10, R10, R3 ;  /* 0x000000030a0a7221 */ /* 0x000fe20000000000 */
[----:B------:R-:W-:-:S03]  /*0410*/  FFMA R11, R11, R9, R0 ;  /* 0x000000090b0b7223 */ /* 0x000fc60000000000 */
[----:B------:R-:W-:Y:S01]  /*0420*/  FMUL R8, R10, R10 ;  /* 0x0000000a0a087220 */ /* 0x000fe20000400000 */
[----:B------:R-:W-:-:S04]  /*0430*/  FMUL R9, R11, R11 ;  /* 0x0000000b0b097220 */ /* 0x000fc80000400000 */
[----:B------:R-:W-:-:S05]  /*0440*/  FADD R12, R8, R9 ;  /* 0x00000009080c7221 */ /* 0x000fca0000000000 */
[----:B------:R-:W-:-:S13]  /*0450*/  FSETP.GT.AND P1, PT, R12, 4, PT ;  /* 0x408000000c00780b */ /* 0x000fda0003f24000 */
[----:B------:R-:W-:Y:S05]  /*0460*/  @P1 BRA `(.L_x_4) ;  /* 0x00000000008c1947 */ /* 0x000fea0003800000 */
[----:B------:R-:W-:Y:S01]  /*0470*/  FADD R8, R8, -R9 ;  /* 0x8000000908087221 */ /* 0x000fe20000000000 */
        /* <DEDUP_REMOVED lines=8> */
[----:B------:R-:W-:Y:S01]  /*0500*/  ISETP.NE.AND P1, PT, R7, 0x7f, PT ;  /* 0x0000007f0700780c */ /* 0x000fe20003f25270 */
[----:B------:R-:W-:-:S12]  /*0510*/  IMAD.MOV.U32 R8, RZ, RZ, 0x7f ;  /* 0x0000007fff087424 */ /* 0x000fd800078e00ff */
[----:B------:R-:W-:Y:S05]  /*0520*/  @!P1 BRA `(.L_x_6) ;  /* 0x0000000000689947 */ /* 0x000fea0003800000 */
[----:B------:R-:W-:Y:S01]  /*0530*/  FADD R8, R9, -R12 ;  /* 0x8000000c09087221 */ /* 0x000fe20000000000 */
[----:B------:R-:W-:-:S03]  /*0540*/  FADD R9, R10, R10 ;  /* 0x0000000a0a097221 */ /* 0x000fc60000000000 */
[----:B------:R-:W-:Y:S01]  /*0550*/  FADD R13, R8, R3 ;  /* 0x00000003080d7221 */ /* 0x000fe20000000000 */
[----:B------:R-:W-:-:S03]  /*0560*/  FFMA R11, R11, R9, R0 ;  /* 0x000000090b0b7223 */ /* 0x000fc60000000000 */
[----:B------:R-:W-:-:S04]  /*0570*/  FMUL R8, R13, R13 ;  /* 0x0000000d0d087220 */ /* 0x000fc80000400000 */
[----:B------:R-:W-:-:S05]  /*0580*/  FFMA R8, R11, R11, R8 ;  /* 0x0000000b0b087223 */ /* 0x000fca0000000008 */
[----:B------:R-:W-:Y:S02]  /*0590*/  FSETP.GT.AND P1, PT, R8, 4, PT ;  /* 0x408000000800780b */ /* 0x000fe40003f24000 */
[----:B------:R-:W-:-:S11]  /*05a0*/  MOV R8, R7 ;  /* 0x0000000700087202 */ /* 0x000fd60000000f00 */
[----:B------:R-:W-:Y:S05]  /*05b0*/  @P1 BRA `(.L_x_6) ;  /* 0x0000000000441947 */ /* 0x000fea0003800000 */
[----:B------:R-:W-:Y:S01]  /*05c0*/  FMUL R8, R11, R11 ;  /* 0x0000000b0b087220 */ /* 0x000fe20000400000 */
[----:B------:R-:W-:Y:S01]  /*05d0*/  FADD R9, R13, R13 ;  /* 0x0000000d0d097221 */ /* 0x000fe20000000000 */
[----:B------:R-:W-:Y:S02]  /*05e0*/  VIADD R7, R7, 0x4 ;  /* 0x0000000407077836 */ /* 0x000fe40000000000 */
[----:B------:R-:W-:Y:S01]  /*05f0*/  FFMA R8, R13, R13, -R8 ;  /* 0x0000000d0d087223 */ /* 0x000fe20000000808 */
[----:B------:R-:W-:-:S03]  /*0600*/  FFMA R9, R11, R9, R0 ;  /* 0x000000090b097223 */ /* 0x000fc60000000000 */
[----:B------:R-:W-:Y:S01]  /*0610*/  FADD R8, R8, R3 ;  /* 0x0000000308087221 */ /* 0x000fe20000000000 */
[----:B------:R-:W-:-:S03]  /*0620*/  FMUL R11, R9, R9 ;  /* 0x00000009090b7220 */ /* 0x000fc60000400000 */
[----:B------:R-:W-:-:S04]  /*0630*/  FMUL R10, R8, R8 ;  /* 0x00000008080a7220 */ /* 0x000fc80000400000 */
[----:B------:R-:W-:-:S05]  /*0640*/  FADD R12, R10, R11 ;  /* 0x0000000b0a0c7221 */ /* 0x000fca0000000000 */
[----:B------:R-:W-:-:S13]  /*0650*/  FSETP.GT.AND P1, PT, R12, 4, PT ;  /* 0x408000000c00780b */ /* 0x000fda0003f24000 */
[----:B------:R-:W-:Y:S05]  /*0660*/  @!P1 BRA `(.L_x_7) ;  /* 0xfffffffc005c9947 */ /* 0x000fea000383ffff */
[----:B------:R-:W-:Y:S05]  /*0670*/  BRA `(.L_x_3) ;  /* 0x0000000000107947 */ /* 0x000fea0003800000 */
.L_x_5:
[----:B------:R-:W-:Y:S01]  /*0680*/  VIADD R8, R7, 0xffffffff ;  /* 0xffffffff07087836 */ /* 0x000fe20000000000 */
[----:B------:R-:W-:Y:S06]  /*0690*/  BRA `(.L_x_6) ;  /* 0x00000000000c7947 */ /* 0x000fec0003800000 */
.L_x_4:
[----:B------:R-:W-:Y:S01]  /*06a0*/  IADD3 R8, PT, PT, R7, -0x2, RZ ;  /* 0xfffffffe07087810 */ /* 0x000fe20007ffe0ff */
[----:B------:R-:W-:Y:S06]  /*06b0*/  BRA `(.L_x_6) ;  /* 0x0000000000047947 */ /* 0x000fec0003800000 */
.L_x_3:
[----:B------:R-:W-:-:S07]  /*06c0*/  VIADD R8, R7, 0xfffffffd ;  /* 0xfffffffd07087836 */ /* 0x000fce0000000000 */
.L_x_6:
[----:B0-----:R-:W-:Y:S05]  /*06d0*/  BSYNC.RECONVERGENT B0 ;  /* 0x0000000000007941 */ /* 0x001fea0003800200 */
.L_x_2:
[----:B------:R-:W-:Y:S01]  /*06e0*/  SHF.R.U32.HI R8, RZ, 0x3, R8 ;  /* 0x00000003ff087819 */ /* 0x000fe20000011608 */
[----:B------:R-:W0:Y:S01]  /*06f0*/  LDCU UR8, c[0x0][0x388] ;  /* 0x00007100ff0877ac */ /* 0x000e220008000800 */
[----:B------:R-:W-:-:S03]  /*0700*/  FADD R3, R3, R2 ;  /* 0x0000000203037221 */ /* 0x000fc60000000000 */
[----:B------:R-:W-:Y:S01]  /*0710*/  IMAD.SHL.U32 R7, R8, 0x4, RZ ;  /* 0x0000000408077824 */ /* 0x000fe200078e00ff */
[----:B------:R-:W-:Y:S01]  /*0720*/  UIADD3 UR5, UPT, UPT, UR5, 0x1, URZ ;  /* 0x0000000105057890 */ /* 0x000fe2000fffe0ff */
[----:B------:R-:W1:Y:S03]  /*0730*/  LDC.64 R8, c[0x0][0x380] ;  /* 0x0000e000ff087b82 */ /* 0x000e660000000a00 */
[C---:B------:R-:W-:Y:S02]  /*0740*/  ISETP.EQ.AND P3, PT, R7.reuse, RZ, PT ;  /* 0x000000ff0700720c */ /* 0x040fe40003f62270 */
[C---:B------:R-:W-:Y:S02]  /*0750*/  ISETP.EQ.AND P4, PT, R7.reuse, 0x4, PT ;  /* 0x000000040700780c */ /* 0x040fe40003f82270 */
[C---:B------:R-:W-:Y:S02]  /*0760*/  ISETP.EQ.AND P1, PT, R7.reuse, 0x8, PT ;  /* 0x000000080700780c */ /* 0x040fe40003f22270 */
[----:B------:R-:W-:Y:S01]  /*0770*/  ISETP.EQ.AND P2, PT, R7, 0xc, PT ;  /* 0x0000000c0700780c */ /* 0x000fe20003f42270 */
[----:B0-----:R-:W-:-:S06]  /*0780*/  UISETP.NE.AND UP0, UPT, UR5, UR8, UPT ;  /* 0x000000080500728c */ /* 0x001fcc000bf05270 */
[----:B------:R-:W-:Y:S02]  /*0790*/  @P3 MOV R11, 0xff0000 ;  /* 0x00ff0000000b3802 */ /* 0x000fe40000000f00 */
[C---:B------:R-:W-:Y:S01]  /*07a0*/  ISETP.EQ.AND P3, PT, R7.reuse, 0x10, PT ;  /* 0x000000100700780c */ /* 0x040fe20003f62270 */
[----:B------:R-:W-:Y:S01]  /*07b0*/  @P4 IMAD.MOV.U32 R11, RZ, RZ, 0xee3300 ;  /* 0x00ee3300ff0b4424 */ /* 0x000fe200078e00ff */
[C---:B------:R-:W-:Y:S01]  /*07c0*/  ISETP.EQ.AND P4, PT, R7.reuse, 0x14, PT ;  /* 0x000000140700780c */ /* 0x040fe20003f82270 */
[----:B------:R-:W-:Y:S01]  /*07d0*/  @P1 IMAD.MOV.U32 R11, RZ, RZ, 0xcc5500 ;  /* 0x00cc5500ff0b1424 */ /* 0x000fe200078e00ff */
[C---:B------:R-:W-:Y:S02]  /*07e0*/  ISETP.EQ.AND P1, PT, R7.reuse, 0x18, PT ;  /* 0x000000180700780c */ /* 0x040fe40003f22270 */
[----:B------:R-:W-:Y:S01]  /*07f0*/  @P2 MOV R11, 0xaa5500 ;  /* 0x00aa5500000b2802 */ /* 0x000fe20000000f00 */
[----:B-1----:R-:W-:Y:S01]  /*0800*/  IMAD.WIDE R8, R6, 0x4, R8 ;  /* 0x0000000406087825 */ /* 0x002fe200078e0208 */
[----:B------:R-:W-:-:S03]  /*0810*/  ISETP.EQ.AND P2, PT, R7, 0x1c, PT ;  /* 0x0000001c0700780c */ /* 0x000fc60003f42270 */
[----:B------:R-:W-:Y:S02]  /*0820*/  VIADD R6, R6, 0x1 ;  /* 0x0000000106067836 */ /* 0x000fe40000000000 */
[----:B------:R-:W-:Y:S01]  /*0830*/  @P3 IMAD.MOV.U32 R11, RZ, RZ, 0xaa3300 ;  /* 0x00aa3300ff0b3424 */ /* 0x000fe200078e00ff */
[C---:B------:R-:W-:Y:S01]  /*0840*/  ISETP.EQ.AND P3, PT, R7.reuse, 0x20, PT ;  /* 0x000000200700780c */ /* 0x040fe20003f62270 */
[----:B------:R-:W-:Y:S01]  /*0850*/  @P4 IMAD.MOV.U32 R11, RZ, RZ, 0x666600 ;  /* 0x00666600ff0b4424 */ /* 0x000fe200078e00ff */
[C---:B------:R-:W-:Y:S02]  /*0860*/  ISETP.EQ.AND P4, PT, R7.reuse, 0x24, PT ;  /* 0x000000240700780c */ /* 0x040fe40003f82270 */
[----:B------:R-:W-:Y:S02]  /*0870*/  @P1 MOV R11, 0x999900 ;  /* 0x00999900000b1802 */ /* 0x000fe40000000f00 */
[C---:B------:R-:W-:Y:S01]  /*0880*/  ISETP.EQ.AND P1, PT, R7.reuse, 0x28, PT ;  /* 0x000000280700780c */ /* 0x040fe20003f22270 */
[----:B------:R-:W-:Y:S01]  /*0890*/  @P2 IMAD.MOV.U32 R11, RZ, RZ, 0x669900 ;  /* 0x00669900ff0b2424 */ /* 0x000fe200078e00ff */
[----:B------:R-:W-:-:S05]  /*08a0*/  ISETP.EQ.AND P2, PT, R7, 0x2c, PT ;  /* 0x0000002c0700780c */ /* 0x000fca0003f42270 */
[----:B------:R-:W-:Y:S01]  /*08b0*/  @P3 IMAD.MOV.U32 R11, RZ, RZ, 0x339900 ;  /* 0x00339900ff0b3424 */ /* 0x000fe200078e00ff */
[C---:B------:R-:W-:Y:S02]  /*08c0*/  ISETP.EQ.AND P3, PT, R7.reuse, 0x30, PT ;  /* 0x000000300700780c */ /* 0x040fe40003f62270 */
[----:B------:R-:W-:Y:S02]  /*08d0*/  @P4 MOV R11, 0x99aa ;  /* 0x000099aa000b4802 */ /* 0x000fe40000000f00 */
[C---:B------:R-:W-:Y:S01]  /*08e0*/  ISETP.EQ.AND P4, PT, R7.reuse, 0x34, PT ;  /* 0x000000340700780c */ /* 0x040fe20003f82270 */
[----:B------:R-:W-:Y:S01]  /*08f0*/  @P1 IMAD.MOV.U32 R11, RZ, RZ, 0x66aa ;  /* 0x000066aaff0b1424 */ /* 0x000fe200078e00ff */
[C---:B------:R-:W-:Y:S01]  /*0900*/  ISETP.EQ.AND P1, PT, R7.reuse, 0x38, PT ;  /* 0x000000380700780c */ /* 0x040fe20003f22270 */
[----:B------:R-:W-:Y:S01]  /*0910*/  @P2 IMAD.MOV.U32 R11, RZ, RZ, 0x33aa ;  /* 0x000033aaff0b2424 */ /* 0x000fe200078e00ff */
[----:B------:R-:W-:-:S05]  /*0920*/  ISETP.EQ.AND P2, PT, R7, 0x3c, PT ;  /* 0x0000003c0700780c */ /* 0x000fca0003f42270 */
[----:B------:R-:W-:-:S04]  /*0930*/  @P3 MOV R11, 0xaa ;  /* 0x000000aa000b3802 */ /* 0x000fc80000000f00 */
[----:B------:R-:W-:Y:S02]  /*0940*/  @P4 IMAD.MOV.U32 R11, RZ, RZ, 0x99 ;  /* 0x00000099ff0b4424 */ /* 0x000fe400078e00ff */
[----:B------:R-:W-:Y:S02]  /*0950*/  @P1 IMAD.MOV.U32 R11, RZ, RZ, 0x66 ;  /* 0x00000066ff0b1424 */ /* 0x000fe400078e00ff */
[----:B------:R-:W-:-:S05]  /*0960*/  @P2 MOV R11, RZ ;  /* 0x000000ff000b2202 */ /* 0x000fca0000000f00 */
[----:B------:R1:W-:Y:S01]  /*0970*/  STG.E desc[UR6][R8.64], R11 ;  /* 0x0000000b08007986 */ /* 0x0003e2000c101906 */
[----:B------:R-:W-:Y:S05]  /*0980*/  BRA.U UP0, `(.L_x_8) ;  /* 0xfffffff900707547 */ /* 0x000fea000b83ffff */
[----:B------:R-:W-:Y:S01]  /*0990*/  FADD R0, R0, R5 ;  /* 0x0000000500007221 */ /* 0x000fe20000000000 */
[----:B------:R-:W-:Y:S06]  /*09a0*/  @P0 BRA `(.L_x_9) ;  /* 0xfffffff800540947 */ /* 0x000fec000383ffff */
[----:B------:R-:W-:Y:S05]  /*09b0*/  EXIT ;  /* 0x000000000000794d */ /* 0x000fea0003800000 */
        .weak           $__internal_0_$__cuda_sm3x_div_rn_noftz_f32_slowpath
        .type           $__internal_0_$__cuda_sm3x_div_rn_noftz_f32_slowpath,@function
        .size           $__internal_0_$__cuda_sm3x_div_rn_noftz_f32_slowpath,(.L_x_37 - $__internal_0_$__cuda_sm3x_div_rn_noftz_f32_slowpath)
$__internal_0_$__cuda_sm3x_div_rn_noftz_f32_slowpath:
[----:B------:R-:W-:Y:S02]  /*09c0*/  SHF.R.U32.HI R10, RZ, 0x17, R3 ;  /* 0x00000017ff0a7819 */ /* 0x000fe40000011603 */
[----:B------:R-:W-:Y:S02]  /*09d0*/  SHF.R.U32.HI R9, RZ, 0x17, R2 ;  /* 0x00000017ff097819 */ /* 0x000fe40000011602 */
[----:B------:R-:W-:Y:S02]  /*09e0*/  LOP3.LUT R14, R10, 0xff, RZ, 0xc0, !PT ;  /* 0x000000ff0a0e7812 */ /* 0x000fe400078ec0ff */
[----:B------:R-:W-:-:S03]  /*09f0*/  LOP3.LUT R12, R9, 0xff, RZ, 0xc0, !PT ;  /* 0x000000ff090c7812 */ /* 0x000fc600078ec0ff */
[----:B------:R-:W-:Y:S01]  /*0a00*/  VIADD R11, R14, 0xffffffff ;  /* 0xffffffff0e0b7836 */ /* 0x000fe20000000000 */
[----:B------:R-:W-:-:S04]  /*0a10*/  IADD3 R10, PT, PT, R12, -0x1, RZ ;  /* 0xffffffff0c0a7810 */ /* 0x000fc80007ffe0ff */
[----:B------:R-:W-:-:S04]  /*0a20*/  ISETP.GT.U32.AND P0, PT, R11, 0xfd, PT ;  /* 0x000000fd0b00780c */ /* 0x000fc80003f04070 */
[----:B------:R-:W-:-:S13]  /*0a30*/  ISETP.GT.U32.OR P0, PT, R10, 0xfd, P0 ;  /* 0x000000fd0a00780c */ /* 0x000fda0000704470 */
[----:B------:R-:W-:Y:S01]  /*0a40*/  @!P0 IMAD.MOV.U32 R9, RZ, RZ, RZ ;  /* 0x000000ffff098224 */ /* 0x000fe200078e00ff */
[----:B------:R-:W-:Y:S06]  /*0a50*/  @!P0 BRA `(.L_x_10) ;  /* 0x00000000005c8947 */ /* 0x000fec0003800000 */
[----:B------:R-:W-:Y:S02]  /*0a60*/  FSETP.GTU.FTZ.AND P0, PT, |R2|, +INF , PT ;  /* 0x7f8000000200780b */ /* 0x000fe40003f1c200 */
[----:B------:R-:W-:-:S04]  /*0a70*/  FSETP.GTU.FTZ.AND P1, PT, |R3|, +INF , PT ;  /* 0x7f8000000300780b */ /* 0x000fc80003f3c200 */
[----:B------:R-:W-:-:S13]  /*0a80*/  PLOP3.LUT P0, PT, P0, P1, PT, 0xf8, 0x8f ;  /* 0x00000000008f781c */ /* 0x000fda0000703f70 */
[----:B------:R-:W-:Y:S05]  /*0a90*/  @P0 BRA `(.L_x_11) ;  /* 0x0000000400440947 */ /* 0x000fea0003800000 */
[----:B------:R-:W-:-:S13]  /*0aa0*/  LOP3.LUT P0, RZ, R3, 0x7fffffff, R2, 0xc8, !PT ;  /* 0x7fffffff03ff7812 */ /* 0x000fda000780c802 */
[----:B------:R-:W-:Y:S05]  /*0ab0*/  @!P0 BRA `(.L_x_12) ;  /* 0x0000000400348947 */ /* 0x000fea0003800000 */
[C---:B------:R-:W-:Y:S02]  /*0ac0*/  FSETP.NEU.FTZ.AND P1, PT, |R2|.reuse, +INF , PT ;  /* 0x7f8000000200780b */ /* 0x040fe40003f3d200 */
[----:B------:R-:W-:Y:S02]  /*0ad0*/  FSETP.NEU.FTZ.AND P2, PT, |R3|, +INF , PT ;  /* 0x7f8000000300780b */ /* 0x000fe40003f5d200 */
[----:B------:R-:W-:-:S11]  /*0ae0*/  FSETP.NEU.FTZ.AND P0, PT, |R2|, +INF , PT ;  /* 0x7f8000000200780b */ /* 0x000fd60003f1d200 */
[----:B------:R-:W-:Y:S05]  /*0af0*/  @!P2 BRA !P1, `(.L_x_12) ;  /* 0x000000040024a947 */ /* 0x000fea0004800000 */
[----:B------:R-:W-:-:S04]  /*0b00*/  LOP3.LUT P1, RZ, R2, 0x7fffffff, RZ, 0xc0, !PT ;  /* 0x7fffffff02ff7812 */ /* 0x000fc8000782c0ff */
[----:B------:R-:W-:-:S13]  /*0b10*/  PLOP3.LUT P1, PT, P2, P1, PT, 0x2f, 0xf2 ;  /* 0x0000000000f2781c */ /* 0x000fda0001722577 */
[----:B------:R-:W-:Y:S05]  /*0b20*/  @P1 BRA `(.L_x_13) ;  /* 0x0000000400101947 */ /* 0x000fea0003800000 */
[----:B------:R-:W-:-:S04]  /*0b30*/  LOP3.LUT P1, RZ, R3, 0x7fffffff, RZ, 0xc0, !PT ;  /* 0x7fffffff03ff7812 */ /* 0x000fc8000782c0ff */
[----:B------:R-:W-:-:S13]  /*0b40*/  PLOP3.LUT P0, PT, P0, P1, PT, 0x2f, 0xf2 ;  /* 0x0000000000f2781c */ /* 0x000fda0000702577 */
[----:B------:R-:W-:Y:S05]  /*0b50*/  @P0 BRA `(.L_x_14) ;  /* 0x0000000000f80947 */ /* 0x000fea0003800000 */
[----:B------:R-:W-:Y:S02]  /*0b60*/  ISETP.GE.AND P0, PT, R10, RZ, PT ;  /* 0x000000ff0a00720c */ /* 0x000fe40003f06270 */
[----:B------:R-:W-:-:S11]  /*0b70*/  ISETP.GE.AND P1, PT, R11, RZ, PT ;  /* 0x000000ff0b00720c */ /* 0x000fd60003f26270 */
[----:B------:R-:W-:Y:S01]  /*0b80*/  @P0 IMAD.MOV.U32 R9, RZ, RZ, RZ ;  /* 0x000000ffff090224 */ /* 0x000fe200078e00ff */
[----:B------:R-:W-:Y:S01]  /*0b90*/  @!P0 MOV R9, 0xffffffc0 ;  /* 0xffffffc000098802 */ /* 0x000fe20000000f00 */
[----:B------:R-:W-:Y:S01]  /*0ba0*/  @!P0 FFMA R2, R2, 1.84467440737095516160e+19, RZ ;  /* 0x5f80000002028823 */ /* 0x000fe200000000ff */
[----:B------:R-:W-:-:S03]  /*0bb0*/  @!P1 FFMA R3, R3, 1.84467440737095516160e+19, RZ ;  /* 0x5f80000003039823 */ /* 0x000fc600000000ff */
[----:B------:R-:W-:-:S07]  /*0bc0*/  @!P1 VIADD R9, R9, 0x40 ;  /* 0x0000004009099836 */ /* 0x000fce0000000000 */
.L_x_10:
[----:B------:R-:W-:-:S05]  /*0bd0*/  LEA R10, R14, 0xc0800000, 0x17 ;  /* 0xc08000000e0a7811 */ /* 0x000fca00078eb8ff */
[----:B------:R-:W-:Y:S01]  /*0be0*/  IMAD.IADD R10, R3, 0x1, -R10 ;  /* 0x00000001030a7824 */ /* 0x000fe200078e0a0a */
[----:B------:R-:W-:-:S03]  /*0bf0*/  IADD3 R3, PT, PT, R12, -0x7f, RZ ;  /* 0xffffff810c037810 */ /* 0x000fc60007ffe0ff */
[----:B------:R0:W1:Y:S01]  /*0c00*/  MUFU.RCP R11, R10 ;  /* 0x0000000a000b7308 */ /* 0x0000620000001000 */
[----:B------:R-:W-:Y:S01]  /*0c10*/  FADD.FTZ R13, -R10, -RZ ;  /* 0x800000ff0a0d7221 */ /* 0x000fe20000010100 */
[C---:B------:R-:W-:Y:S01]  /*0c20*/  IMAD R2, R3.reuse, -0x800000, R2 ;  /* 0xff80000003027824 */ /* 0x040fe200078e0202 */
[----:B0-----:R-:W-:-:S05]  /*0c30*/  IADD3 R10, PT, PT, R3, 0x7f, -R14 ;  /* 0x0000007f030a7810 */ /* 0x001fca0007ffe80e */
[----:B------:R-:W-:Y:S02]  /*0c40*/  IMAD.IADD R10, R10, 0x1, R9 ;  /* 0x000000010a0a7824 */ /* 0x000fe400078e0209 */
[----:B-1----:R-:W-:-:S04]  /*0c50*/  FFMA R12, R11, R13, 1 ;  /* 0x3f8000000b0c7423 */ /* 0x002fc8000000000d */
[----:B------:R-:W-:-:S04]  /*0c60*/  FFMA R16, R11, R12, R11 ;  /* 0x0000000c0b107223 */ /* 0x000fc8000000000b */
[----:B------:R-:W-:-:S04]  /*0c70*/  FFMA R11, R2, R16, RZ ;  /* 0x00000010020b7223 */ /* 0x000fc800000000ff */
[----:B------:R-:W-:-:S04]  /*0c80*/  FFMA R12, R13, R11, R2 ;  /* 0x0000000b0d0c7223 */ /* 0x000fc80000000002 */
[----:B------:R-:W-:-:S04]  /*0c90*/  FFMA R11, R16, R12, R11 ;  /* 0x0000000c100b7223 */ /* 0x000fc8000000000b */
[----:B------:R-:W-:-:S04]  /*0ca0*/  FFMA R12, R13, R11, R2 ;  /* 0x0000000b0d0c7223 */ /* 0x000fc80000000002 */
[----:B------:R-:W-:-:S05]  /*0cb0*/  FFMA R2, R16, R12, R11 ;  /* 0x0000000c10027223 */ /* 0x000fca000000000b */
[----:B------:R-:W-:-:S04]  /*0cc0*/  SHF.R.U32.HI R3, RZ, 0x17, R2 ;  /* 0x00000017ff037819 */ /* 0x000fc80000011602 */
[----:B------:R-:W-:-:S04]  /*0cd0*/  LOP3.LUT R3, R3, 0xff, RZ, 0xc0, !PT ;  /* 0x000000ff03037812 */ /* 0x000fc800078ec0ff */
[----:B------:R-:W-:-:S05]  /*0ce0*/  IADD3 R13, PT, PT, R3, R10, RZ ;  /* 0x0000000a030d7210 */ /* 0x000fca0007ffe0ff */
[----:B------:R-:W-:-:S05]  /*0cf0*/  VIADD R3, R13, 0xffffffff ;  /* 0xffffffff0d037836 */ /* 0x000fca0000000000 */
[----:B------:R-:W-:-:S13]  /*0d00*/  ISETP.GE.U32.AND P0, PT, R3, 0xfe, PT ;  /* 0x000000fe0300780c */ /* 0x000fda0003f06070 */
[----:B------:R-:W-:Y:S05]  /*0d10*/  @!P0 BRA `(.L_x_15) ;  /* 0x0000000000808947 */ /* 0x000fea0003800000 */
[----:B------:R-:W-:-:S13]  /*0d20*/  ISETP.GT.AND P0, PT, R13, 0xfe, PT ;  /* 0x000000fe0d00780c */ /* 0x000fda0003f04270 */
[----:B------:R-:W-:Y:S05]  /*0d30*/  @P0 BRA `(.L_x_16) ;  /* 0x00000000006c0947 */ /* 0x000fea0003800000 */
[----:B------:R-:W-:-:S13]  /*0d40*/  ISETP.GE.AND P0, PT, R13, 0x1, PT ;  /* 0x000000010d00780c */ /* 0x000fda0003f06270 */
[----:B------:R-:W-:Y:S05]  /*0d50*/  @P0 BRA `(.L_x_17) ;  /* 0x0000000000980947 */ /* 0x000fea0003800000 */
[----:B------:R-:W-:Y:S02]  /*0d60*/  ISETP.GE.AND P0, PT, R13, -0x18, PT ;  /* 0xffffffe80d00780c */ /* 0x000fe40003f06270 */
[----:B------:R-:W-:-:S11]  /*0d70*/  LOP3.LUT R2, R2, 0x80000000, RZ, 0xc0, !PT ;  /* 0x8000000002027812 */ /* 0x000fd600078ec0ff */
[----:B------:R-:W-:Y:S05]  /*0d80*/  @!P0 BRA `(.L_x_17) ;  /* 0x00000000008c8947 */ /* 0x000fea0003800000 */
[CCC-:B------:R-:W-:Y:S01]  /*0d90*/  FFMA.RZ R3, R16.reuse, R12.reuse, R11.reuse ;  /* 0x0000000c10037223 */ /* 0x1c0fe2000000c00b */
[CCC-:B------:R-:W-:Y:S01]  /*0da0*/  FFMA.RM R10, R16.reuse, R12.reuse, R11.reuse ;  /* 0x0000000c100a7223 */ /* 0x1c0fe2000000400b */
[C---:B------:R-:W-:Y:S02]  /*0db0*/  ISETP.NE.AND P2, PT, R13.reuse, RZ, PT ;  /* 0x000000ff0d00720c */ /* 0x040fe40003f45270 */
[----:B------:R-:W-:Y:S02]  /*0dc0*/  ISETP.NE.AND P1, PT, R13, RZ, PT ;  /* 0x000000ff0d00720c */ /* 0x000fe40003f25270 */
[----:B------:R-:W-:Y:S01]  /*0dd0*/  LOP3.LUT R9, R3, 0x7fffff, RZ, 0xc0, !PT ;  /* 0x007fffff03097812 */ /* 0x000fe200078ec0ff */
[----:B------:R-:W-:Y:S01]  /*0de0*/  FFMA.RP R3, R16, R12, R11 ;  /* 0x0000000c10037223 */ /* 0x000fe2000000800b */
[----:B------:R-:W-:Y:S01]  /*0df0*/  IADD3 R12, PT, PT, R13, 0x20, RZ ;  /* 0x000000200d0c7810 */ /* 0x000fe20007ffe0ff */
[----:B------:R-:W-:Y:S01]  /*0e00*/  IMAD.MOV R11, RZ, RZ, -R13 ;  /* 0x000000ffff0b7224 */ /* 0x000fe200078e0a0d */
[----:B------:R-:W-:-:S02]  /*0e10*/  LOP3.LUT R9, R9, 0x800000, RZ, 0xfc, !PT ;  /* 0x0080000009097812 */ /* 0x000fc400078efcff */
[----:B------:R-:W-:Y:S02]  /*0e20*/  FSETP.NEU.FTZ.AND P0, PT, R3, R10, PT ;  /* 0x0000000a0300720b */ /* 0x000fe40003f1d000 */
[----:B------:R-:W-:Y:S02]  /*0e30*/  SHF.L.U32 R12, R9, R12, RZ ;  /* 0x0000000c090c7219 */ /* 0x000fe400000006ff */
[----:B------:R-:W-:Y:S02]  /*0e40*/  SEL R10, R11, RZ, P2 ;  /* 0x000000ff0b0a7207 */ /* 0x000fe40001000000 */
[----:B------:R-:W-:Y:S02]  /*0e50*/  ISETP.NE.AND P1, PT, R12, RZ, P1 ;  /* 0x000000ff0c00720c */ /* 0x000fe40000f25270 */
[----:B------:R-:W-:Y:S02]  /*0e60*/  SHF.R.U32.HI R10, RZ, R10, R9 ;  /* 0x0000000aff0a7219 */ /* 0x000fe40000011609 */
[----:B------:R-:W-:-:S02]  /*0e70*/  PLOP3.LUT P0, PT, P0, P1, PT, 0xf8, 0x8f ;  /* 0x00000000008f781c */ /* 0x000fc40000703f70 */
[----:B------:R-:W-:Y:S02]  /*0e80*/  SHF.R.U32.HI R12, RZ, 0x1, R10 ;  /* 0x00000001ff0c7819 */ /* 0x000fe4000001160a */
[----:B------:R-:W-:-:S04]  /*0e90*/  SEL R3, RZ, 0x1, !P0 ;  /* 0x00000001ff037807 */ /* 0x000fc80004000000 */
[----:B------:R-:W-:-:S04]  /*0ea0*/  LOP3.LUT R3, R3, 0x1, R12, 0xf8, !PT ;  /* 0x0000000103037812 */ /* 0x000fc800078ef80c */
[----:B------:R-:W-:-:S04]  /*0eb0*/  LOP3.LUT R3, R3, R10, RZ, 0xc0, !PT ;  /* 0x0000000a03037212 */ /* 0x000fc800078ec0ff */
[----:B------:R-:W-:-:S04]  /*0ec0*/  IADD3 R3, PT, PT, R12, R3, RZ ;  /* 0x000000030c037210 */ /* 0x000fc80007ffe0ff */
[----:B------:R-:W-:Y:S01]  /*0ed0*/  LOP3.LUT R2, R3, R2, RZ, 0xfc, !PT ;  /* 0x0000000203027212 */ /* 0x000fe200078efcff */
[----:B------:R-:W-:Y:S06]  /*0ee0*/  BRA `(.L_x_17) ;  /* 0x0000000000347947 */ /* 0x000fec0003800000 */
.L_x_16:
[----:B------:R-:W-:-:S04]  /*0ef0*/  LOP3.LUT R2, R2, 0x80000000, RZ, 0xc0, !PT ;  /* 0x8000000002027812 */ /* 0x000fc800078ec0ff */
[----:B------:R-:W-:Y:S01]  /*0f00*/  LOP3.LUT R2, R2, 0x7f800000, RZ, 0xfc, !PT ;  /* 0x7f80000002027812 */ /* 0x000fe200078efcff */
[----:B------:R-:W-:Y:S06]  /*0f10*/  BRA `(.L_x_17) ;  /* 0x0000000000287947 */ /* 0x000fec0003800000 */
.L_x_15:
[----:B------:R-:W-:Y:S01]  /*0f20*/  IMAD R2, R10, 0x800000, R2 ;  /* 0x008000000a027824 */ /* 0x000fe200078e0202 */
[----:B------:R-:W-:Y:S06]  /*0f30*/  BRA `(.L_x_17) ;  /* 0x0000000000207947 */ /* 0x000fec0003800000 */
.L_x_14:
[----:B------:R-:W-:-:S04]  /*0f40*/  LOP3.LUT R2, R3, 0x80000000, R2, 0x48, !PT ;  /* 0x8000000003027812 */ /* 0x000fc800078e4802 */
[----:B------:R-:W-:Y:S01]  /*0f50*/  LOP3.LUT R2, R2, 0x7f800000, RZ, 0xfc, !PT ;  /* 0x7f80000002027812 */ /* 0x000fe200078efcff */
[----:B------:R-:W-:Y:S06]  /*0f60*/  BRA `(.L_x_17) ;  /* 0x0000000000147947 */ /* 0x000fec0003800000 */
.L_x_13:
[----:B------:R-:W-:Y:S01]  /*0f70*/  LOP3.LUT R2, R3, 0x80000000, R2, 0x48, !PT ;  /* 0x8000000003027812 */ /* 0x000fe200078e4802 */
[----:B------:R-:W-:Y:S06]  /*0f80*/  BRA `(.L_x_17) ;  /* 0x00000000000c7947 */ /* 0x000fec0003800000 */
.L_x_12:
[----:B------:R-:W0:Y:S01]  /*0f90*/  MUFU.RSQ R2, -QNAN ;  /* 0xffc0000000027908 */ /* 0x000e220000001400 */
[----:B------:R-:W-:Y:S05]  /*0fa0*/  BRA `(.L_x_17) ;  /* 0x0000000000047947 */ /* 0x000fea0003800000 */
.L_x_11:
[----:B------:R-:W-:-:S07]  /*0fb0*/  FADD.FTZ R2, R2, R3 ;  /* 0x0000000302027221 */ /* 0x000fce0000010000 */
.L_x_17:
[----:B------:R-:W-:-:S04]  /*0fc0*/  HFMA2 R9, -RZ, RZ, 0, 0 ;  /* 0x00000000ff097431 */ /* 0x000fc800000001ff */
[----:B0-----:R-:W-:Y:S05]  /*0fd0*/  RET.REL.NODEC R8 `(_Z22mandel_calc_cuda_multiPiiiffff) ;  /* 0xfffffff008087950 */ /* 0x001fea0003c3ffff */
.L_x_18:
[----:B------:R-:W-:-:S00]  /*0fe0*/  BRA `(.L_x_18) ;  /* 0xfffffffc00fc7947 */ /* 0x000fc0000383ffff */
[----:B------:R-:W-:-:S00]  /*0ff0*/  NOP ;  /* 0x0000000000007918 */ /* 0x000fc00000000000 */
        /* <DEDUP_REMOVED lines=8> */
.L_x_37:


//--------------------- .text._Z23mandel_calc_cuda_singlePiiiffff --------------------------
	.section	.text._Z23mandel_calc_cuda_singlePiiiffff,"ax",@progbits
	.align	128
        .global         _Z23mandel_calc_cuda_singlePiiiffff
        .type           _Z23mandel_calc_cuda_singlePiiiffff,@function
        .size           _Z23mandel_calc_cuda_singlePiiiffff,(.L_x_38 - _Z23mandel_calc_cuda_singlePiiiffff)
        .other          _Z23mandel_calc_cuda_singlePiiiffff,@"STO_CUDA_ENTRY STV_DEFAULT"
_Z23mandel_calc_cuda_singlePiiiffff:
.text._Z23mandel_calc_cuda_singlePiiiffff:
[----:B------:R-:W-:Y:S08]  /*0000*/  LDC R1, c[0x0][0x37c] ;  /* 0x0000df00ff017b82 */ /* 0x000ff00000000800 */
[----:B------:R-:W0:Y:S02]  /*0010*/  LDC.64 R2, c[0x0][0x388] ;  /* 0x0000e200ff027b82 */ /* 0x000e240000000a00 */
[----:B0-----:R-:W-:-:S04]  /*0020*/  VIMNMX R0, PT, PT, R3, R2, PT ;  /* 0x0000000203007248 */ /* 0x001fc80003fe0100 */
[----:B------:R-:W-:-:S13]  /*0030*/  ISETP.GE.AND P0, PT, R0, 0x1, PT ;  /* 0x000000010000780c */ /* 0x000fda0003f06270 */
[----:B------:R-:W-:Y:S05]  /*0040*/  @!P0 EXIT ;  /* 0x000000000000894d */ /* 0x000fea0003800000 */
[----:B------:R-:W0:Y:S01]  /*0050*/  LDC.64 R6, c[0x0][0x398] ;  /* 0x0000e600ff067b82 */ /* 0x000e220000000a00 */
[----:B------:R-:W-:Y:S01]  /*0060*/  I2FP.F32.S32 R3, R3 ;  /* 0x0000000300037245 */ /* 0x000fe20000201400 */
[----:B------:R-:W1:Y:S03]  /*0070*/  LDCU UR4, c[0x0][0x398] ;  /* 0x00007300ff0477ac */ /* 0x000e660008000800 */
[----:B------:R-:W2:Y:S03]  /*0080*/  MUFU.RCP R0, R3 ;  /* 0x0000000300007308 */ /* 0x000ea60000001000 */
[----:B------:R-:W3:Y:S01]  /*0090*/  LDC.64 R8, c[0x0][0x390] ;  /* 0x0000e400ff087b82 */ /* 0x000ee20000000a00 */
[----:B--2---:R-:W-:Y:S01]  /*00a0*/  FFMA R5, -R3, R0, 1 ;  /* 0x3f80000003057423 */ /* 0x004fe20000000100 */
[----:B0-----:R-:W-:-:S03]  /*00b0*/  FADD R2, R7, -R6 ;  /* 0x8000000607027221 */ /* 0x001fc60000000000 */
[----:B------:R-:W-:Y:S01]  /*00c0*/  FFMA R5, R0, R5, R0 ;  /* 0x0000000500057223 */ /* 0x000fe20000000000 */
[----:B------:R-:W0:Y:S03]  /*00d0*/  FCHK P0, R2, R3 ;  /* 0x0000000302007302 */ /* 0x000e260000000000 */
[----:B------:R-:W-:Y:S01]  /*00e0*/  FFMA R0, R2, R5, RZ ;  /* 0x0000000502007223 */ /* 0x000fe200000000ff */
[----:B---3--:R-:W-:-:S03]  /*00f0*/  FADD R7, R9, -R8 ;  /* 0x8000000809077221 */ /* 0x008fc60000000000 */
[----:B------:R-:W-:-:S04]  /*0100*/  FFMA R4, -R3, R0, R2 ;  /* 0x0000000003047223 */ /* 0x000fc80000000102 */
[----:B------:R-:W-:Y:S01]  /*0110*/  FFMA R5, R5, R4, R0 ;  /* 0x0000000405057223 */ /* 0x000fe20000000000 */
[----:B-1----:R-:W-:Y:S01]  /*0120*/  IMAD.U32 R0, RZ, RZ, UR4 ;  /* 0x00000004ff007e24 */ /* 0x002fe2000f8e00ff */
[----:B0-----:R-:W-:Y:S06]  /*0130*/  @!P0 BRA `(.L_x_19) ;  /* 0x00000000000c8947 */ /* 0x001fec0003800000 */
[----:B------:R-:W-:-:S07]  /*0140*/  MOV R4, 0x160 ;  /* 0x0000016000047802 */ /* 0x000fce0000000f00 */
[----:B------:R-:W-:Y:S05]  /*0150*/  CALL.REL.NOINC `($__internal_1_$__cuda_sm3x_div_rn_noftz_f32_slowpath) ;  /* 0x0000000400fc7944 */ /* 0x000fea0003c00000 */
[----:B------:R-:W-:-:S07]  /*0160*/  IMAD.MOV.U32 R5, RZ, RZ, R6 ;  /* 0x000000ffff057224 */ /* 0x000fce00078e0006 */
.L_x_19:
[----:B------:R-:W0:Y:S02]  /*0170*/  LDCU UR4, c[0x0][0x388] ;  /* 0x00007100ff0477ac */ /* 0x000e240008000800 */
[----:B0-----:R-:W-:-:S04]  /*0180*/  I2FP.F32.S32 R3, UR4 ;  /* 0x0000000400037c45 */ /* 0x001fc80008201400 */
[----:B------:R-:W0:Y:S08]  /*0190*/  MUFU.RCP R2, R3 ;  /* 0x0000000300027308 */ /* 0x000e300000001000 */
[----:B------:R-:W1:Y:S01]  /*01a0*/  FCHK P0, R7, R3 ;  /* 0x0000000307007302 */ /* 0x000e620000000000 */
[----:B0-----:R-:W-:-:S04]  /*01b0*/  FFMA R9, -R3, R2, 1 ;  /* 0x3f80000003097423 */ /* 0x001fc80000000102 */
[----:B------:R-:W-:-:S04]  /*01c0*/  FFMA R2, R2, R9, R2 ;  /* 0x0000000902027223 */ /* 0x000fc80000000002 */
[----:B------:R-:W-:-:S04]  /*01d0*/  FFMA R4, R2, R7, RZ ;  /* 0x0000000702047223 */ /* 0x000fc800000000ff */
[----:B------:R-:W-:-:S04]  /*01e0*/  FFMA R9, -R3, R4, R7 ;  /* 0x0000000403097223 */ /* 0x000fc80000000107 */
[----:B------:R-:W-:Y:S01]  /*01f0*/  FFMA R2, R2, R9, R4 ;  /* 0x0000000902027223 */ /* 0x000fe20000000004 */
[----:B-1----:R-:W-:Y:S06]  /*0200*/  @!P0 BRA `(.L_x_20) ;  /* 0x0000000000108947 */ /* 0x002fec0003800000 */
[----:B------:R-:W-:Y:S02]  /*0210*/  MOV R2, R7 ;  /* 0x0000000700027202 */ /* 0x000fe40000000f00 */
[----:B------:R-:W-:-:S07]  /*0220*/  MOV R4, 0x240 ;  /* 0x0000024000047802 */ /* 0x000fce0000000f00 */
[----:B------:R-:W-:Y:S05]  /*0230*/  CALL.REL.NOINC `($__internal_1_$__cuda_sm3x_div_rn_noftz_f32_slowpath) ;  /* 0x0000000400c47944 */ /* 0x000fea0003c00000 */
[----:B------:R-:W-:-:S07]  /*0240*/  IMAD.MOV.U32 R2, RZ, RZ, R6 ;  /* 0x000000ffff027224 */ /* 0x000fce00078e0006 */
.L_x_20:
[----:B------:R-:W-:Y:S01]  /*0250*/  IMAD.MOV.U32 R7, RZ, RZ, RZ ;  /* 0x000000ffff077224 */ /* 0x000fe200078e00ff */
[----:B------:R-:W0:Y:S01]  /*0260*/  LDCU.64 UR6, c[0x0][0x358] ;  /* 0x00006b00ff0677ac */ /* 0x000e220008000a00 */
[----:B------:R-:W-:-:S05]  /*0270*/  UMOV UR4, URZ ;  /* 0x000000ff00047c82 */ /* 0x000fca0008000000 */
.L_x_27:
[----:B-1----:R-:W1:Y:S01]  /*0280*/  LDC.64 R8, c[0x0][0x388] ;  /* 0x0000e200ff087b82 */ /* 0x002e620000000a00 */
[----:B------:R-:W2:Y:S01]  /*0290*/  LDCU UR5, c[0x0][0x390] ;  /* 0x00007200ff0577ac */ /* 0x000ea20008000800 */
[----:B------:R-:W-:Y:S01]  /*02a0*/  UIADD3 UR4, UPT, UPT, UR4, 0x1, URZ ;  /* 0x0000000104047890 */ /* 0x000fe2000fffe0ff */
[----:B--2---:R-:W-:-:S05]  /*02b0*/  IMAD.U32 R3, RZ, RZ, UR5 ;  /* 0x00000005ff037e24 */ /* 0x004fca000f8e00ff */
[----:B-1----:R-:W-:Y:S02]  /*02c0*/  ISETP.NE.AND P0, PT, R9, UR4, PT ;  /* 0x0000000409007c0c */ /* 0x002fe4000bf05270 */
[----:B------:R-:W-:-:S11]  /*02d0*/  IADD3 R4, PT, PT, R7, R8, RZ ;  /* 0x0000000807047210 */ /* 0x000fd60007ffe0ff */
.L_x_26:
[----:B------:R-:W-:Y:S01]  /*02e0*/  FADD R6, RZ, R3 ;  /* 0x00000003ff067221 */ /* 0x000fe20000000000 */
[----:B-1----:R-:W-:Y:S01]  /*02f0*/  FFMA R8, RZ, RZ, R0 ;  /* 0x000000ffff087223 */ /* 0x002fe20000000000 */
[----:B------:R-:W-:Y:S02]  /*0300*/  UMOV UR5, 0x3 ;  /* 0x0000000300057882 */ /* 0x000fe40000000000 */
[----:B------:R-:W-:Y:S01]  /*0310*/  FMUL R9, R6, R6 ;  /* 0x0000000606097220 */ /* 0x000fe20000400000 */
[----:B------:R-:W-:-:S04]  /*0320*/  FMUL R10, R8, R8 ;  /* 0x00000008080a7220 */ /* 0x000fc80000400000 */
[----:B------:R-:W-:-:S05]  /*0330*/  FADD R11, R9, R10 ;  /* 0x0000000a090b7221 */ /* 0x000fca0000000000 */
[----:B------:R-:W-:-:S13]  /*0340*/  FSETP.GT.AND P1, PT, R11, 4, PT ;  /* 0x408000000b00780b */ /* 0x000fda0003f24000 */
[----:B------:R-:W-:Y:S05]  /*0350*/  @P1 BRA `(.L_x_21) ;  /* 0x0000000000c01947 */ /* 0x000fea0003800000 */
.L_x_25:
        /* <DEDUP_REMOVED lines=18> */
[----:B------:R-:W-:Y:S01]  /*0480*/  UISETP.NE.AND UP0, UPT, UR5, 0x7f, UPT ;  /* 0x0000007f0500788c */ /* 0x000fe2000bf05270 */
[----:B------:R-:W-:-:S08]  /*0490*/  IMAD.MOV.U32 R6, RZ, RZ, 0x7f ;  /* 0x0000007fff067424 */ /* 0x000fd000078e00ff */
[----:B------:R-:W-:Y:S05]  /*04a0*/  BRA.U !UP0, `(.L_x_24) ;  /* 0x0000000108747547 */ /* 0x000fea000b800000 */
[----:B------:R-:W-:Y:S01]  /*04b0*/  FADD R6, R9, -R10 ;  /* 0x8000000a09067221 */ /* 0x000fe20000000000 */
[----:B------:R-:W-:-:S03]  /*04c0*/  FADD R9, R8, R8 ;  /* 0x0000000808097221 */ /* 0x000fc60000000000 */
[----:B------:R-:W-:Y:S01]  /*04d0*/  FADD R13, R6, R3 ;  /* 0x00000003060d7221 */ /* 0x000fe20000000000 */
[----:B------:R-:W-:-:S03]  /*04e0*/  FFMA R11, R11, R9, R0 ;  /* 0x000000090b0b7223 */ /* 0x000fc60000000000 */
[----:B------:R-:W-:-:S04]  /*04f0*/  FMUL R6, R13, R13 ;  /* 0x0000000d0d067220 */ /* 0x000fc80000400000 */
[----:B------:R-:W-:-:S05]  /*0500*/  FFMA R6, R11, R11, R6 ;  /* 0x0000000b0b067223 */ /* 0x000fca0000000006 */
[----:B------:R-:W-:Y:S02]  /*0510*/  FSETP.GT.AND P1, PT, R6, 4, PT ;  /* 0x408000000600780b */ /* 0x000fe40003f24000 */
[----:B------:R-:W-:-:S11]  /*0520*/  MOV R6, UR5 ;  /* 0x0000000500067c02 */ /* 0x000fd60008000f00 */
[----:B------:R-:W-:Y:S05]  /*0530*/  @P1 BRA `(.L_x_24) ;  /* 0x0000000000501947 */ /* 0x000fea0003800000 */
[----:B------:R-:W-:Y:S01]  /*0540*/  FMUL R6, R11, R11 ;  /* 0x0000000b0b067220 */ /* 0x000fe20000400000 */
[C---:B------:R-:W-:Y:S01]  /*0550*/  FADD R9, R13.reuse, R13 ;  /* 0x0000000d0d097221 */ /* 0x040fe20000000000 */
[----:B------:R-:W-:Y:S02]  /*0560*/  UIADD3 UR5, UPT, UPT, UR5, 0x4, URZ ;  /* 0x0000000405057890 */ /* 0x000fe4000fffe0ff */
        /* <DEDUP_REMOVED lines=9> */
.L_x_23:
[----:B------:R-:W-:-:S06]  /*0600*/  UIADD3 UR5, UPT, UPT, UR5, -0x1, URZ ;  /* 0xffffffff05057890 */ /* 0x000fcc000fffe0ff */
[----:B------:R-:W-:Y:S01]  /*0610*/  IMAD.U32 R6, RZ, RZ, UR5 ;  /* 0x00000005ff067e24 */ /* 0x000fe2000f8e00ff */
[----:B------:R-:W-:Y:S06]  /*0620*/  BRA `(.L_x_24) ;  /* 0x0000000000147947 */ /* 0x000fec0003800000 */
.L_x_22:
[----:B------:R-:W-:-:S06]  /*0630*/  UIADD3 UR5, UPT, UPT, UR5, -0x2, URZ ;  /* 0xfffffffe05057890 */ /* 0x000fcc000fffe0ff */
[----:B------:R-:W-:Y:S01]  /*0640*/  IMAD.U32 R6, RZ, RZ, UR5 ;  /* 0x00000005ff067e24 */ /* 0x000fe2000f8e00ff */
[----:B------:R-:W-:Y:S06]  /*0650*/  BRA `(.L_x_24) ;  /* 0x0000000000087947 */ /* 0x000fec0003800000 */
.L_x_21:
[----:B------:R-:W-:-:S06]  /*0660*/  UIADD3 UR5, UPT, UPT, UR5, -0x3, URZ ;  /* 0xfffffffd05057890 */ /* 0x000fcc000fffe0ff */
[----:B------:R-:W-:-:S07]  /*0670*/  MOV R6, UR5 ;  /* 0x0000000500067c02 */ /* 0x000fce0008000f00 */
.L_x_24:
[----:B------:R-:W-:Y:S01]  /*0680*/  SHF.R.U32.HI R6, RZ, 0x3, R6 ;  /* 0x00000003ff067819 */ /* 0x000fe20000011606 */
[----:B------:R-:W1:Y:S01]  /*0690*/  LDC.64 R8, c[0x0][0x380] ;  /* 0x0000e000ff087b82 */ /* 0x000e620000000a00 */
[----:B------:R-:W-:-:S03]  /*06a0*/  FADD R3, R3, R2 ;  /* 0x0000000203037221 */ /* 0x000fc60000000000 */
[----:B------:R-:W-:-:S05]  /*06b0*/  IMAD.SHL.U32 R6, R6, 0x4, RZ ;  /* 0x0000000406067824 */ /* 0x000fca00078e00ff */
[C---:B------:R-:W-:Y:S02]  /*06c0*/  ISETP.EQ.AND P3, PT, R6.reuse, RZ, PT ;  /* 0x000000ff0600720c */ /* 0x040fe40003f62270 */
[C---:B------:R-:W-:Y:S02]  /*06d0*/  ISETP.EQ.AND P4, PT, R6.reuse, 0x4, PT ;  /* 0x000000040600780c */ /* 0x040fe40003f82270 */
[C---:B------:R-:W-:Y:S02]  /*06e0*/  ISETP.EQ.AND P1, PT, R6.reuse, 0x8, PT ;  /* 0x000000080600780c */ /* 0x040fe40003f22270 */
[----:B------:R-:W-:-:S07]  /*06f0*/  ISETP.EQ.AND P2, PT, R6, 0xc, PT ;  /* 0x0000000c0600780c */ /* 0x000fce0003f42270 */
[----:B------:R-:W-:Y:S01]  /*0700*/  @P3 IMAD.MOV.U32 R11, RZ, RZ, 0xff0000 ;  /* 0x00ff0000ff0b3424 */ /* 0x000fe200078e00ff */
[C---:B------:R-:W-:Y:S01]  /*0710*/  ISETP.EQ.AND P3, PT, R6.reuse, 0x10, PT ;  /* 0x000000100600780c */ /* 0x040fe20003f62270 */
[C---:B-1----:R-:W-:Y:S01]  /*0720*/  IMAD.WIDE R8, R7.reuse, 0x4, R8 ;  /* 0x0000000407087825 */ /* 0x042fe200078e0208 */
[----:B------:R-:W-:Y:S02]  /*0730*/  @P4 MOV R11, 0xee3300 ;  /* 0x00ee3300000b4802 */ /* 0x000fe40000000f00 */
[C---:B------:R-:W-:Y:S01]  /*0740*/  ISETP.EQ.AND P4, PT, R6.reuse, 0x14, PT ;  /* 0x000000140600780c */ /* 0x040fe20003f82270 */
[----:B------:R-:W-:Y:S01]  /*0750*/  @P1 IMAD.MOV.U32 R11, RZ, RZ, 0xcc5500 ;  /* 0x00cc5500ff0b1424 */ /* 0x000fe200078e00ff */
[C---:B------:R-:W-:Y:S01]  /*0760*/  ISETP.EQ.AND P1, PT, R6.reuse, 0x18, PT ;  /* 0x000000180600780c */ /* 0x040fe20003f22270 */
[----:B------:R-:W-:Y:S01]  /*0770*/  @P2 IMAD.MOV.U32 R11, RZ, RZ, 0xaa5500 ;  /* 0x00aa5500ff0b2424 */ /* 0x000fe200078e00ff */
[----:B------:R-:W-:Y:S02]  /*0780*/  ISETP.EQ.AND P2, PT, R6, 0x1c, PT ;  /* 0x0000001c0600780c */ /* 0x000fe40003f42270 */
[----:B------:R-:W-:-:S03]  /*0790*/  IADD3 R7, PT, PT, R7, 0x1, RZ ;  /* 0x0000000107077810 */ /* 0x000fc60007ffe0ff */
[----:B------:R-:W-:Y:S02]  /*07a0*/  @P3 MOV R11, 0xaa3300 ;  /* 0x00aa3300000b3802 */ /* 0x000fe40000000f00 */
[C---:B------:R-:W-:Y:S02]  /*07b0*/  ISETP.EQ.AND P3, PT, R6.reuse, 0x20, PT ;  /* 0x000000200600780c */ /* 0x040fe40003f62270 */
[----:B------:R-:W-:Y:S01]  /*07c0*/  @P4 IMAD.MOV.U32 R11, RZ, RZ, 0x666600 ;  /* 0x00666600ff0b4424 */ /* 0x000fe200078e00ff */
[C---:B------:R-:W-:Y:S01]  /*07d0*/  ISETP.EQ.AND P4, PT, R6.reuse, 0x24, PT ;  /* 0x000000240600780c */ /* 0x040fe20003f82270 */
[----:B------:R-:W-:Y:S01]  /*07e0*/  @P1 IMAD.MOV.U32 R11, RZ, RZ, 0x999900 ;  /* 0x00999900ff0b1424 */ /* 0x000fe200078e00ff */
[C---:B------:R-:W-:Y:S02]  /*07f0*/  ISETP.EQ.AND P1, PT, R6.reuse, 0x28, PT ;  /* 0x000000280600780c */ /* 0x040fe40003f22270 */
[----:B------:R-:W-:Y:S02]  /*0800*/  @P2 MOV R11, 0x669900 ;  /* 0x00669900000b2802 */ /* 0x000fe40000000f00 */
[----:B------:R-:W-:-:S04]  /*0810*/  ISETP.EQ.AND P2, PT, R6, 0x2c, PT ;  /* 0x0000002c0600780c */ /* 0x000fc80003f42270 */
[----:B------:R-:W-:Y:S01]  /*0820*/  @P3 IMAD.MOV.U32 R11, RZ, RZ, 0x339900 ;  /* 0x00339900ff0b3424 */ /* 0x000fe200078e00ff */
[C---:B------:R-:W-:Y:S02]  /*0830*/  ISETP.EQ.AND P3, PT, R6.reuse, 0x30, PT ;  /* 0x000000300600780c */ /* 0x040fe40003f62270 */
[----:B------:R-:W-:Y:S01]  /*0840*/  @P4 IMAD.MOV.U32 R11, RZ, RZ, 0x99aa ;  /* 0x000099aaff0b4424 */ /* 0x000fe200078e00ff */
[C---:B------:R-:W-:Y:S02]  /*0850*/  ISETP.EQ.AND P4, PT, R6.reuse, 0x34, PT ;  /* 0x000000340600780c */ /* 0x040fe40003f82270 */
[----:B------:R-:W-:Y:S02]  /*0860*/  @P1 MOV R11, 0x66aa ;  /* 0x000066aa000b1802 */ /* 0x000fe40000000f00 */
[C---:B------:R-:W-:Y:S01]  /*0870*/  ISETP.EQ.AND P1, PT, R6.reuse, 0x38, PT ;  /* 0x000000380600780c */ /* 0x040fe20003f22270 */
[----:B------:R-:W-:Y:S01]  /*0880*/  @P2 IMAD.MOV.U32 R11, RZ, RZ, 0x33aa ;  /* 0x000033aaff0b2424 */ /* 0x000fe200078e00ff */
[----:B------:R-:W-:-:S04]  /*0890*/  ISETP.EQ.AND P2, PT, R6, 0x3c, PT ;  /* 0x0000003c0600780c */ /* 0x000fc80003f42270 */
[----:B------:R-:W-:-:S03]  /*08a0*/  @P3 IMAD.MOV.U32 R11, RZ, RZ, 0xaa ;  /* 0x000000aaff0b3424 */ /* 0x000fc600078e00ff */
[----:B------:R-:W-:-:S04]  /*08b0*/  @P4 MOV R11, 0x99 ;  /* 0x00000099000b4802 */ /* 0x000fc80000000f00 */
[----:B------:R-:W-:Y:S01]  /*08c0*/  @P1 IMAD.MOV.U32 R11, RZ, RZ, 0x66 ;  /* 0x00000066ff0b1424 */ /* 0x000fe200078e00ff */
[----:B------:R-:W-:Y:S01]  /*08d0*/  ISETP.NE.AND P1, PT, R7, R4, PT ;  /* 0x000000040700720c */ /* 0x000fe20003f25270 */
[----:B------:R-:W-:-:S05]  /*08e0*/  @P2 IMAD.MOV.U32 R11, RZ, RZ, RZ ;  /* 0x000000ffff0b2224 */ /* 0x000fca00078e00ff */
[----:B0-----:R1:W-:Y:S07]  /*08f0*/  STG.E desc[UR6][R8.64], R11 ;  /* 0x0000000b08007986 */ /* 0x0013ee000c101906 */
[----:B------:R-:W-:Y:S05]  /*0900*/  @P1 BRA `(.L_x_26) ;  /* 0xfffffff800741947 */ /* 0x000fea000383ffff */
[----:B------:R-:W-:Y:S01]  /*0910*/  FADD R0, R5, R0 ;  /* 0x0000000005007221 */ /* 0x000fe20000000000 */
[----:B------:R-:W-:Y:S01]  /*0920*/  IMAD.MOV.U32 R7, RZ, RZ, R4 ;  /* 0x000000ffff077224 */ /* 0x000fe200078e0004 */
[----:B------:R-:W-:Y:S06]  /*0930*/  @P0 BRA `(.L_x_27) ;  /* 0xfffffff800500947 */ /* 0x000fec000383ffff */
[----:B------:R-:W-:Y:S05]  /*0940*/  EXIT ;  /* 0x000000000000794d */ /* 0x000fea0003800000 */
        .weak           $__internal_1_$__cuda_sm3x_div_rn_noftz_f32_slowpath
        .type           $__internal_1_$__cuda_sm3x_div_rn_noftz_f32_slowpath,@function
        .size           $__internal_1_$__cuda_sm3x_div_rn_noftz_f32_slowpath,(.L_x_38 - $__internal_1_$__cuda_sm3x_div_rn_noftz_f32_slowpath)
$__internal_1_$__cuda_sm3x_div_rn_noftz_f32_slowpath:
        /* <DEDUP_REMOVED lines=33> */
.L_x_28:
[----:B------:R-:W-:-:S05]  /*0b60*/  LEA R8, R12, 0xc0800000, 0x17 ;  /* 0xc08000000c087811 */ /* 0x000fca00078eb8ff */
[----:B------:R-:W-:Y:S01]  /*0b70*/  IMAD.IADD R8, R3, 0x1, -R8 ;  /* 0x0000000103087824 */ /* 0x000fe200078e0a08 */
[----:B------:R-:W-:-:S03]  /*0b80*/  IADD3 R3, PT, PT, R10, -0x7f, RZ ;  /* 0xffffff810a037810 */ /* 0x000fc60007ffe0ff */
[----:B------:R-:W0:Y:S01]  /*0b90*/  MUFU.RCP R9, R8 ;  /* 0x0000000800097308 */ /* 0x000e220000001000 */
[----:B------:R-:W-:Y:S01]  /*0ba0*/  FADD.FTZ R11, -R8, -RZ ;  /* 0x800000ff080b7221 */ /* 0x000fe20000010100 */
[----:B------:R-:W-:-:S03]  /*0bb0*/  IMAD R2, R3, -0x800000, R2 ;  /* 0xff80000003027824 */ /* 0x000fc600078e0202 */
[----:B0-----:R-:W-:-:S04]  /*0bc0*/  FFMA R10, R9, R11, 1 ;  /* 0x3f800000090a7423 */ /* 0x001fc8000000000b */
[----:B------:R-:W-:-:S04]  /*0bd0*/  FFMA R14, R9, R10, R9 ;  /* 0x0000000a090e7223 */ /* 0x000fc80000000009 */
[----:B------:R-:W-:-:S04]  /*0be0*/  FFMA R9, R2, R14, RZ ;  /* 0x0000000e02097223 */ /* 0x000fc800000000ff */
[----:B------:R-:W-:-:S04]  /*0bf0*/  FFMA R10, R11, R9, R2 ;  /* 0x000000090b0a7223 */ /* 0x000fc80000000002 */
[----:B------:R-:W-:Y:S01]  /*0c00*/  FFMA R13, R14, R10, R9 ;  /* 0x0000000a0e0d7223 */ /* 0x000fe20000000009 */
[----:B------:R-:W-:-:S03]  /*0c10*/  IADD3 R9, PT, PT, R3, 0x7f, -R12 ;  /* 0x0000007f03097810 */ /* 0x000fc60007ffe80c */
[----:B------:R-:W-:Y:S02]  /*0c20*/  FFMA R10, R11, R13, R2 ;  /* 0x0000000d0b0a7223 */ /* 0x000fe40000000002 */
[----:B------:R-:W-:Y:S02]  /*0c30*/  IMAD.IADD R9, R9, 0x1, R6 ;  /* 0x0000000109097824 */ /* 0x000fe400078e0206 */
        /* <DEDUP_REMOVED lines=15> */
[C---:B------:R-:W-:Y:S01]  /*0d30*/  IADD3 R9, PT, PT, R11.reuse, 0x20, RZ ;  /* 0x000000200b097810 */ /* 0x040fe20007ffe0ff */
[CCC-:B------:R-:W-:Y:S01]  /*0d40*/  FFMA.RM R6, R14.reuse, R10.reuse, R13.reuse ;  /* 0x0000000a0e067223 */ /* 0x1c0fe2000000400d */
[----:B------:R-:W-:Y:S02]  /*0d50*/  ISETP.NE.AND P2, PT, R11, RZ, PT ;  /* 0x000000ff0b00720c */ /* 0x000fe40003f45270 */
[----:B------:R-:W-:Y:S01]  /*0d60*/  LOP3.LUT R8, R3, 0x7fffff, RZ, 0xc0, !PT ;  /* 0x007fffff03087812 */ /* 0x000fe200078ec0ff */
[----:B------:R-:W-:Y:S01]  /*0d70*/  FFMA.RP R3, R14, R10, R13 ;  /* 0x0000000a0e037223 */ /* 0x000fe2000000800d */
[----:B------:R-:W-:Y:S01]  /*0d80*/  IMAD.MOV R10, RZ, RZ, -R11 ;  /* 0x000000ffff0a7224 */ /* 0x000fe200078e0a0b */
[----:B------:R-:W-:Y:S02]  /*0d90*/  ISETP.NE.AND P1, PT, R11, RZ, PT ;  /* 0x000000ff0b00720c */ /* 0x000fe40003f25270 */
        /* <DEDUP_REMOVED lines=14> */
.L_x_34:
[----:B------:R-:W-:-:S04]  /*0e80*/  LOP3.LUT R2, R2, 0x80000000, RZ, 0xc0, !PT ;  /* 0x8000000002027812 */ /* 0x000fc800078ec0ff */
[----:B------:R-:W-:Y:S01]  /*0e90*/  LOP3.LUT R2, R2, 0x7f800000, RZ, 0xfc, !PT ;  /* 0x7f80000002027812 */ /* 0x000fe200078efcff */
[----:B------:R-:W-:Y:S06]  /*0ea0*/  BRA `(.L_x_35) ;  /* 0x0000000000287947 */ /* 0x000fec0003800000 */
.L_x_33:
[----:B------:R-:W-:Y:S01]  /*0eb0*/  IMAD R2, R9, 0x800000, R2 ;  /* 0x0080000009027824 */ /* 0x000fe200078e0202 */
[----:B------:R-:W-:Y:S06]  /*0ec0*/  BRA `(.L_x_35) ;  /* 0x0000000000207947 */ /* 0x000fec0003800000 */
.L_x_32:
[----:B------:R-:W-:-:S04]  /*0ed0*/  LOP3.LUT R2, R3, 0x80000000, R2, 0x48, !PT ;  /* 0x8000000003027812 */ /* 0x000fc800078e4802 */
[----:B------:R-:W-:Y:S01]  /*0ee0*/  LOP3.LUT R2, R2, 0x7f800000, RZ, 0xfc, !PT ;  /* 0x7f80000002027812 */ /* 0x000fe200078efcff */
[----:B------:R-:W-:Y:S06]  /*0ef0*/  BRA `(.L_x_35) ;  /* 0x0000000000147947 */ /* 0x000fec0003800000 */
.L_x_31:
[----:B------:R-:W-:Y:S01]  /*0f00*/  LOP3.LUT R2, R3, 0x80000000, R2, 0x48, !PT ;  /* 0x8000000003027812 */ /* 0x000fe200078e4802 */
[----:B------:R-:W-:Y:S06]  /*0f10*/  BRA `(.L_x_35) ;  /* 0x00000000000c7947 */ /* 0x000fec0003800000 */
.L_x_30:
[----:B------:R-:W0:Y:S01]  /*0f20*/  MUFU.RSQ R2, -QNAN ;  /* 0xffc0000000027908 */ /* 0x000e220000001400 */
[----:B------:R-:W-:Y:S05]  /*0f30*/  BRA `(.L_x_35) ;  /* 0x0000000000047947 */ /* 0x000fea0003800000 */
.L_x_29:
[----:B------:R-:W-:-:S07]  /*0f40*/  FADD.FTZ R2, R2, R3 ;  /* 0x0000000302027221 */ /* 0x000fce0000010000 */
.L_x_35:
[----:B------:R-:W-:Y:S01]  /*0f50*/  HFMA2 R3, -RZ, RZ, 0, 0 ;  /* 0x00000000ff037431 */ /* 0x000fe200000001ff */
[----:B0-----:R-:W-:Y:S01]  /*0f60*/  MOV R6, R2 ;  /* 0x0000000200067202 */ /* 0x001fe20000000f00 */
[----:B------:R-:W-:-:S04]  /*0f70*/  IMAD.MOV.U32 R2, RZ, RZ, R4 ;  /* 0x000000ffff027224 */ /* 0x000fc800078e0004 */
[----:B------:R-:W-:Y:S05]  /*0f80*/  RET.REL.NODEC R2 `(_Z23mandel_calc_cuda_singlePiiiffff) ;  /* 0xfffffff0021c7950 */ /* 0x000fea0003c3ffff */
.L_x_36:
        /* <DEDUP_REMOVED lines=15> */
.L_x_38:


//--------------------- .nv.shared.reserved.0     --------------------------
	.section	.nv.shared.reserved.0,"aw",@nobits
	.weak		__nv_reservedSMEM_offset_0_alias
	.size		__nv_reservedSMEM_offset_0_alias, 0, 64
	.other		__nv_reservedSMEM_offset_0_alias,@"STO_CUDA_RESERVED_SHARED STV_DEFAULT"
__nv_reservedSMEM_offset_0_alias:
	.zero		0
	.zero		64


//--------------------- .nv.constant0._Z22mandel_calc_cuda_multiPiiiffff --------------------------
	.section	.nv.constant0._Z22mandel_calc_cuda_multiPiiiffff,"a",@progbits
	.sectionflags	@""
	.align	4
.nv.constant0._Z22mandel_calc_cuda_multiPiiiffff:
	.zero		928


//--------------------- .nv.constant0._Z23mandel_calc_cuda_singlePiiiffff --------------------------
	.section	.nv.constant0._Z23mandel_calc_cuda_singlePiiiffff,"a",@progbits
	.sectionflags	@""
	.align	4
.nv.constant0._Z23mandel_calc_cuda_singlePiiiffff:
	.zero		928


//--------------------- SYMBOLS --------------------------

	.type		.nv.reservedSmem.offset0,@object
	.size		.nv.reservedSmem.offset0,0x4
